//
// Generated by NVIDIA NVVM Compiler
//
// Compiler Build ID: CL-36424714
// Cuda compilation tools, release 13.0, V13.0.88
// Based on NVVM 20.0.0
//

.version 9.0
.target sm_100
.address_size 64

	// .globl	_Z8calc_fftPyS_S_

.visible .entry _Z8calc_fftPyS_S_(
	.param .u64 .ptr .align 1 _Z8calc_fftPyS_S__param_0,
	.param .u64 .ptr .align 1 _Z8calc_fftPyS_S__param_1,
	.param .u64 .ptr .align 1 _Z8calc_fftPyS_S__param_2
)
{
	.reg .pred 	%p<2>;
	.reg .b32 	%r<20>;
	.reg .b64 	%rd<164>;

	ld.param.u64 	%rd1, [_Z8calc_fftPyS_S__param_0];
	ld.param.u64 	%rd2, [_Z8calc_fftPyS_S__param_1];
	ld.param.u64 	%rd3, [_Z8calc_fftPyS_S__param_2];
	mov.u32 	%r2, %ctaid.x;
	mov.u32 	%r3, %ntid.x;
	mov.u32 	%r4, %tid.x;
	mad.lo.s32 	%r1, %r2, %r3, %r4;
	setp.gt.u32 	%p1, %r1, 15;
	@%p1 bra 	$L__BB0_2;
	cvta.to.global.u64 	%rd4, %rd1;
	cvta.to.global.u64 	%rd5, %rd2;
	cvta.to.global.u64 	%rd6, %rd3;
	ld.global.u64 	%rd7, [%rd5];
	ld.global.u64 	%rd8, [%rd6];
	mul.lo.s64 	%rd9, %rd8, %rd7;
	mul.hi.u64 	%rd10, %rd9, -3237361930784902361;
	shr.u64 	%rd11, %rd10, 21;
	mul.lo.s64 	%rd12, %rd11, 2543537;
	sub.s64 	%rd13, %rd9, %rd12;
	ld.global.u64 	%rd14, [%rd5+8];
	mul.wide.u32 	%rd15, %r1, 8;
	add.s64 	%rd16, %rd6, %rd15;
	ld.global.u64 	%rd17, [%rd16];
	mad.lo.s64 	%rd18, %rd17, %rd14, %rd13;
	mul.hi.u64 	%rd19, %rd18, -3237361930784902361;
	shr.u64 	%rd20, %rd19, 21;
	mul.lo.s64 	%rd21, %rd20, 2543537;
	sub.s64 	%rd22, %rd18, %rd21;
	ld.global.u64 	%rd23, [%rd5+16];
	shl.b32 	%r5, %r1, 4;
	cvt.u64.u32 	%rd24, %r5;
	and.b64  	%rd25, %rd24, 112;
	add.s64 	%rd26, %rd6, %rd25;
	ld.global.u64 	%rd27, [%rd26];
	mad.lo.s64 	%rd28, %rd27, %rd23, %rd22;
	mul.hi.u64 	%rd29, %rd28, -3237361930784902361;
	shr.u64 	%rd30, %rd29, 21;
	mul.lo.s64 	%rd31, %rd30, 2543537;
	sub.s64 	%rd32, %rd28, %rd31;
	ld.global.u64 	%rd33, [%rd5+24];
	mul.lo.s32 	%r6, %r1, 24;
	cvt.u64.u32 	%rd34, %r6;
	and.b64  	%rd35, %rd34, 120;
	add.s64 	%rd36, %rd6, %rd35;
	ld.global.u64 	%rd37, [%rd36];
	mad.lo.s64 	%rd38, %rd37, %rd33, %rd32;
	mul.hi.u64 	%rd39, %rd38, -3237361930784902361;
	shr.u64 	%rd40, %rd39, 21;
	mul.lo.s64 	%rd41, %rd40, 2543537;
	sub.s64 	%rd42, %rd38, %rd41;
	ld.global.u64 	%rd43, [%rd5+32];
	shl.b32 	%r7, %r1, 5;
	cvt.u64.u32 	%rd44, %r7;
	and.b64  	%rd45, %rd44, 96;
	add.s64 	%rd46, %rd6, %rd45;
	ld.global.u64 	%rd47, [%rd46];
	mad.lo.s64 	%rd48, %rd47, %rd43, %rd42;
	mul.hi.u64 	%rd49, %rd48, -3237361930784902361;
	shr.u64 	%rd50, %rd49, 21;
	mul.lo.s64 	%rd51, %rd50, 2543537;
	sub.s64 	%rd52, %rd48, %rd51;
	ld.global.u64 	%rd53, [%rd5+40];
	mul.lo.s32 	%r8, %r1, 40;
	cvt.u64.u32 	%rd54, %r8;
	and.b64  	%rd55, %rd54, 120;
	add.s64 	%rd56, %rd6, %rd55;
	ld.global.u64 	%rd57, [%rd56];
	mad.lo.s64 	%rd58, %rd57, %rd53, %rd52;
	mul.hi.u64 	%rd59, %rd58, -3237361930784902361;
	shr.u64 	%rd60, %rd59, 21;
	mul.lo.s64 	%rd61, %rd60, 2543537;
	sub.s64 	%rd62, %rd58, %rd61;
	ld.global.u64 	%rd63, [%rd5+48];
	mul.lo.s32 	%r9, %r1, 48;
	cvt.u64.u32 	%rd64, %r9;
	and.b64  	%rd65, %rd64, 112;
	add.s64 	%rd66, %rd6, %rd65;
	ld.global.u64 	%rd67, [%rd66];
	mad.lo.s64 	%rd68, %rd67, %rd63, %rd62;
	mul.hi.u64 	%rd69, %rd68, -3237361930784902361;
	shr.u64 	%rd70, %rd69, 21;
	mul.lo.s64 	%rd71, %rd70, 2543537;
	sub.s64 	%rd72, %rd68, %rd71;
	ld.global.u64 	%rd73, [%rd5+56];
	mul.lo.s32 	%r10, %r1, 56;
	cvt.u64.u32 	%rd74, %r10;
	and.b64  	%rd75, %rd74, 120;
	add.s64 	%rd76, %rd6, %rd75;
	ld.global.u64 	%rd77, [%rd76];
	mad.lo.s64 	%rd78, %rd77, %rd73, %rd72;
	mul.hi.u64 	%rd79, %rd78, -3237361930784902361;
	shr.u64 	%rd80, %rd79, 21;
	mul.lo.s64 	%rd81, %rd80, 2543537;
	sub.s64 	%rd82, %rd78, %rd81;
	ld.global.u64 	%rd83, [%rd5+64];
	shl.b32 	%r11, %r1, 6;
	cvt.u64.u32 	%rd84, %r11;
	and.b64  	%rd85, %rd84, 64;
	add.s64 	%rd86, %rd6, %rd85;
	ld.global.u64 	%rd87, [%rd86];
	mad.lo.s64 	%rd88, %rd87, %rd83, %rd82;
	mul.hi.u64 	%rd89, %rd88, -3237361930784902361;
	shr.u64 	%rd90, %rd89, 21;
	mul.lo.s64 	%rd91, %rd90, 2543537;
	sub.s64 	%rd92, %rd88, %rd91;
	ld.global.u64 	%rd93, [%rd5+72];
	mul.lo.s32 	%r12, %r1, 72;
	cvt.u64.u32 	%rd94, %r12;
	and.b64  	%rd95, %rd94, 120;
	add.s64 	%rd96, %rd6, %rd95;
	ld.global.u64 	%rd97, [%rd96];
	mad.lo.s64 	%rd98, %rd97, %rd93, %rd92;
	mul.hi.u64 	%rd99, %rd98, -3237361930784902361;
	shr.u64 	%rd100, %rd99, 21;
	mul.lo.s64 	%rd101, %rd100, 2543537;
	sub.s64 	%rd102, %rd98, %rd101;
	ld.global.u64 	%rd103, [%rd5+80];
	mul.lo.s32 	%r13, %r1, 80;
	cvt.u64.u32 	%rd104, %r13;
	and.b64  	%rd105, %rd104, 112;
	add.s64 	%rd106, %rd6, %rd105;
	ld.global.u64 	%rd107, [%rd106];
	mad.lo.s64 	%rd108, %rd107, %rd103, %rd102;
	mul.hi.u64 	%rd109, %rd108, -3237361930784902361;
	shr.u64 	%rd110, %rd109, 21;
	mul.lo.s64 	%rd111, %rd110, 2543537;
	sub.s64 	%rd112, %rd108, %rd111;
	ld.global.u64 	%rd113, [%rd5+88];
	mul.lo.s32 	%r14, %r1, 88;
	cvt.u64.u32 	%rd114, %r14;
	and.b64  	%rd115, %rd114, 120;
	add.s64 	%rd116, %rd6, %rd115;
	ld.global.u64 	%rd117, [%rd116];
	mad.lo.s64 	%rd118, %rd117, %rd113, %rd112;
	mul.hi.u64 	%rd119, %rd118, -3237361930784902361;
	shr.u64 	%rd120, %rd119, 21;
	mul.lo.s64 	%rd121, %rd120, 2543537;
	sub.s64 	%rd122, %rd118, %rd121;
	ld.global.u64 	%rd123, [%rd5+96];
	mul.lo.s32 	%r15, %r1, 96;
	cvt.u64.u32 	%rd124, %r15;
	and.b64  	%rd125, %rd124, 96;
	add.s64 	%rd126, %rd6, %rd125;
	ld.global.u64 	%rd127, [%rd126];
	mad.lo.s64 	%rd128, %rd127, %rd123, %rd122;
	mul.hi.u64 	%rd129, %rd128, -3237361930784902361;
	shr.u64 	%rd130, %rd129, 21;
	mul.lo.s64 	%rd131, %rd130, 2543537;
	sub.s64 	%rd132, %rd128, %rd131;
	ld.global.u64 	%rd133, [%rd5+104];
	mul.lo.s32 	%r16, %r1, 104;
	cvt.u64.u32 	%rd134, %r16;
	and.b64  	%rd135, %rd134, 120;
	add.s64 	%rd136, %rd6, %rd135;
	ld.global.u64 	%rd137, [%rd136];
	mad.lo.s64 	%rd138, %rd137, %rd133, %rd132;
	mul.hi.u64 	%rd139, %rd138, -3237361930784902361;
	shr.u64 	%rd140, %rd139, 21;
	mul.lo.s64 	%rd141, %rd140, 2543537;
	sub.s64 	%rd142, %rd138, %rd141;
	ld.global.u64 	%rd143, [%rd5+112];
	mul.lo.s32 	%r17, %r1, 112;
	cvt.u64.u32 	%rd144, %r17;
	and.b64  	%rd145, %rd144, 112;
	add.s64 	%rd146, %rd6, %rd145;
	ld.global.u64 	%rd147, [%rd146];
	mad.lo.s64 	%rd148, %rd147, %rd143, %rd142;
	mul.hi.u64 	%rd149, %rd148, -3237361930784902361;
	shr.u64 	%rd150, %rd149, 21;
	mul.lo.s64 	%rd151, %rd150, 2543537;
	sub.s64 	%rd152, %rd148, %rd151;
	ld.global.u64 	%rd153, [%rd5+120];
	neg.s32 	%r18, %r1;
	shl.b32 	%r19, %r18, 3;
	cvt.u64.u32 	%rd154, %r19;
	and.b64  	%rd155, %rd154, 120;
	add.s64 	%rd156, %rd6, %rd155;
	ld.global.u64 	%rd157, [%rd156];
	mad.lo.s64 	%rd158, %rd157, %rd153, %rd152;
	mul.hi.u64 	%rd159, %rd158, -3237361930784902361;
	shr.u64 	%rd160, %rd159, 21;
	mul.lo.s64 	%rd161, %rd160, 2543537;
	sub.s64 	%rd162, %rd158, %rd161;
	add.s64 	%rd163, %rd4, %rd15;
	st.global.u64 	[%rd163], %rd162;
$L__BB0_2:
	ret;

}
	// .globl	_Z15calc_revert_fftPyS_S_y
.visible .entry _Z15calc_revert_fftPyS_S_y(
	.param .u64 .ptr .align 1 _Z15calc_revert_fftPyS_S_y_param_0,
	.param .u64 .ptr .align 1 _Z15calc_revert_fftPyS_S_y_param_1,
	.param .u64 .ptr .align 1 _Z15calc_revert_fftPyS_S_y_param_2,
	.param .u64 _Z15calc_revert_fftPyS_S_y_param_3
)
{
	.reg .pred 	%p<2>;
	.reg .b32 	%r<20>;
	.reg .b64 	%rd<170>;

	ld.param.u64 	%rd1, [_Z15calc_revert_fftPyS_S_y_param_0];
	ld.param.u64 	%rd2, [_Z15calc_revert_fftPyS_S_y_param_1];
	ld.param.u64 	%rd3, [_Z15calc_revert_fftPyS_S_y_param_2];
	ld.param.u64 	%rd4, [_Z15calc_revert_fftPyS_S_y_param_3];
	mov.u32 	%r2, %ctaid.x;
	mov.u32 	%r3, %ntid.x;
	mov.u32 	%r4, %tid.x;
	mad.lo.s32 	%r1, %r2, %r3, %r4;
	setp.gt.u32 	%p1, %r1, 15;
	@%p1 bra 	$L__BB1_2;
	cvta.to.global.u64 	%rd5, %rd1;
	cvta.to.global.u64 	%rd6, %rd2;
	cvta.to.global.u64 	%rd7, %rd3;
	ld.global.u64 	%rd8, [%rd6];
	ld.global.u64 	%rd9, [%rd7];
	mul.lo.s64 	%rd10, %rd9, %rd8;
	mul.hi.u64 	%rd11, %rd10, -3237361930784902361;
	shr.u64 	%rd12, %rd11, 21;
	mul.lo.s64 	%rd13, %rd12, 2543537;
	sub.s64 	%rd14, %rd10, %rd13;
	ld.global.u64 	%rd15, [%rd6+8];
	mul.wide.u32 	%rd16, %r1, 8;
	add.s64 	%rd17, %rd7, %rd16;
	ld.global.u64 	%rd18, [%rd17];
	mad.lo.s64 	%rd19, %rd18, %rd15, %rd14;
	mul.hi.u64 	%rd20, %rd19, -3237361930784902361;
	shr.u64 	%rd21, %rd20, 21;
	mul.lo.s64 	%rd22, %rd21, 2543537;
	sub.s64 	%rd23, %rd19, %rd22;
	ld.global.u64 	%rd24, [%rd6+16];
	shl.b32 	%r5, %r1, 4;
	cvt.u64.u32 	%rd25, %r5;
	and.b64  	%rd26, %rd25, 112;
	add.s64 	%rd27, %rd7, %rd26;
	ld.global.u64 	%rd28, [%rd27];
	mad.lo.s64 	%rd29, %rd28, %rd24, %rd23;
	mul.hi.u64 	%rd30, %rd29, -3237361930784902361;
	shr.u64 	%rd31, %rd30, 21;
	mul.lo.s64 	%rd32, %rd31, 2543537;
	sub.s64 	%rd33, %rd29, %rd32;
	ld.global.u64 	%rd34, [%rd6+24];
	mul.lo.s32 	%r6, %r1, 24;
	cvt.u64.u32 	%rd35, %r6;
	and.b64  	%rd36, %rd35, 120;
	add.s64 	%rd37, %rd7, %rd36;
	ld.global.u64 	%rd38, [%rd37];
	mad.lo.s64 	%rd39, %rd38, %rd34, %rd33;
	mul.hi.u64 	%rd40, %rd39, -3237361930784902361;
	shr.u64 	%rd41, %rd40, 21;
	mul.lo.s64 	%rd42, %rd41, 2543537;
	sub.s64 	%rd43, %rd39, %rd42;
	ld.global.u64 	%rd44, [%rd6+32];
	shl.b32 	%r7, %r1, 5;
	cvt.u64.u32 	%rd45, %r7;
	and.b64  	%rd46, %rd45, 96;
	add.s64 	%rd47, %rd7, %rd46;
	ld.global.u64 	%rd48, [%rd47];
	mad.lo.s64 	%rd49, %rd48, %rd44, %rd43;
	mul.hi.u64 	%rd50, %rd49, -3237361930784902361;
	shr.u64 	%rd51, %rd50, 21;
	mul.lo.s64 	%rd52, %rd51, 2543537;
	sub.s64 	%rd53, %rd49, %rd52;
	ld.global.u64 	%rd54, [%rd6+40];
	mul.lo.s32 	%r8, %r1, 40;
	cvt.u64.u32 	%rd55, %r8;
	and.b64  	%rd56, %rd55, 120;
	add.s64 	%rd57, %rd7, %rd56;
	ld.global.u64 	%rd58, [%rd57];
	mad.lo.s64 	%rd59, %rd58, %rd54, %rd53;
	mul.hi.u64 	%rd60, %rd59, -3237361930784902361;
	shr.u64 	%rd61, %rd60, 21;
	mul.lo.s64 	%rd62, %rd61, 2543537;
	sub.s64 	%rd63, %rd59, %rd62;
	ld.global.u64 	%rd64, [%rd6+48];
	mul.lo.s32 	%r9, %r1, 48;
	cvt.u64.u32 	%rd65, %r9;
	and.b64  	%rd66, %rd65, 112;
	add.s64 	%rd67, %rd7, %rd66;
	ld.global.u64 	%rd68, [%rd67];
	mad.lo.s64 	%rd69, %rd68, %rd64, %rd63;
	mul.hi.u64 	%rd70, %rd69, -3237361930784902361;
	shr.u64 	%rd71, %rd70, 21;
	mul.lo.s64 	%rd72, %rd71, 2543537;
	sub.s64 	%rd73, %rd69, %rd72;
	ld.global.u64 	%rd74, [%rd6+56];
	mul.lo.s32 	%r10, %r1, 56;
	cvt.u64.u32 	%rd75, %r10;
	and.b64  	%rd76, %rd75, 120;
	add.s64 	%rd77, %rd7, %rd76;
	ld.global.u64 	%rd78, [%rd77];
	mad.lo.s64 	%rd79, %rd78, %rd74, %rd73;
	mul.hi.u64 	%rd80, %rd79, -3237361930784902361;
	shr.u64 	%rd81, %rd80, 21;
	mul.lo.s64 	%rd82, %rd81, 2543537;
	sub.s64 	%rd83, %rd79, %rd82;
	ld.global.u64 	%rd84, [%rd6+64];
	shl.b32 	%r11, %r1, 6;
	cvt.u64.u32 	%rd85, %r11;
	and.b64  	%rd86, %rd85, 64;
	add.s64 	%rd87, %rd7, %rd86;
	ld.global.u64 	%rd88, [%rd87];
	mad.lo.s64 	%rd89, %rd88, %rd84, %rd83;
	mul.hi.u64 	%rd90, %rd89, -3237361930784902361;
	shr.u64 	%rd91, %rd90, 21;
	mul.lo.s64 	%rd92, %rd91, 2543537;
	sub.s64 	%rd93, %rd89, %rd92;
	ld.global.u64 	%rd94, [%rd6+72];
	mul.lo.s32 	%r12, %r1, 72;
	cvt.u64.u32 	%rd95, %r12;
	and.b64  	%rd96, %rd95, 120;
	add.s64 	%rd97, %rd7, %rd96;
	ld.global.u64 	%rd98, [%rd97];
	mad.lo.s64 	%rd99, %rd98, %rd94, %rd93;
	mul.hi.u64 	%rd100, %rd99, -3237361930784902361;
	shr.u64 	%rd101, %rd100, 21;
	mul.lo.s64 	%rd102, %rd101, 2543537;
	sub.s64 	%rd103, %rd99, %rd102;
	ld.global.u64 	%rd104, [%rd6+80];
	mul.lo.s32 	%r13, %r1, 80;
	cvt.u64.u32 	%rd105, %r13;
	and.b64  	%rd106, %rd105, 112;
	add.s64 	%rd107, %rd7, %rd106;
	ld.global.u64 	%rd108, [%rd107];
	mad.lo.s64 	%rd109, %rd108, %rd104, %rd103;
	mul.hi.u64 	%rd110, %rd109, -3237361930784902361;
	shr.u64 	%rd111, %rd110, 21;
	mul.lo.s64 	%rd112, %rd111, 2543537;
	sub.s64 	%rd113, %rd109, %rd112;
	ld.global.u64 	%rd114, [%rd6+88];
	mul.lo.s32 	%r14, %r1, 88;
	cvt.u64.u32 	%rd115, %r14;
	and.b64  	%rd116, %rd115, 120;
	add.s64 	%rd117, %rd7, %rd116;
	ld.global.u64 	%rd118, [%rd117];
	mad.lo.s64 	%rd119, %rd118, %rd114, %rd113;
	mul.hi.u64 	%rd120, %rd119, -3237361930784902361;
	shr.u64 	%rd121, %rd120, 21;
	mul.lo.s64 	%rd122, %rd121, 2543537;
	sub.s64 	%rd123, %rd119, %rd122;
	ld.global.u64 	%rd124, [%rd6+96];
	mul.lo.s32 	%r15, %r1, 96;
	cvt.u64.u32 	%rd125, %r15;
	and.b64  	%rd126, %rd125, 96;
	add.s64 	%rd127, %rd7, %rd126;
	ld.global.u64 	%rd128, [%rd127];
	mad.lo.s64 	%rd129, %rd128, %rd124, %rd123;
	mul.hi.u64 	%rd130, %rd129, -3237361930784902361;
	shr.u64 	%rd131, %rd130, 21;
	mul.lo.s64 	%rd132, %rd131, 2543537;
	sub.s64 	%rd133, %rd129, %rd132;
	ld.global.u64 	%rd134, [%rd6+104];
	mul.lo.s32 	%r16, %r1, 104;
	cvt.u64.u32 	%rd135, %r16;
	and.b64  	%rd136, %rd135, 120;
	add.s64 	%rd137, %rd7, %rd136;
	ld.global.u64 	%rd138, [%rd137];
	mad.lo.s64 	%rd139, %rd138, %rd134, %rd133;
	mul.hi.u64 	%rd140, %rd139, -3237361930784902361;
	shr.u64 	%rd141, %rd140, 21;
	mul.lo.s64 	%rd142, %rd141, 2543537;
	sub.s64 	%rd143, %rd139, %rd142;
	ld.global.u64 	%rd144, [%rd6+112];
	mul.lo.s32 	%r17, %r1, 112;
	cvt.u64.u32 	%rd145, %r17;
	and.b64  	%rd146, %rd145, 112;
	add.s64 	%rd147, %rd7, %rd146;
	ld.global.u64 	%rd148, [%rd147];
	mad.lo.s64 	%rd149, %rd148, %rd144, %rd143;
	mul.hi.u64 	%rd150, %rd149, -3237361930784902361;
	shr.u64 	%rd151, %rd150, 21;
	mul.lo.s64 	%rd152, %rd151, 2543537;
	sub.s64 	%rd153, %rd149, %rd152;
	ld.global.u64 	%rd154, [%rd6+120];
	neg.s32 	%r18, %r1;
	shl.b32 	%r19, %r18, 3;
	cvt.u64.u32 	%rd155, %r19;
	and.b64  	%rd156, %rd155, 120;
	add.s64 	%rd157, %rd7, %rd156;
	ld.global.u64 	%rd158, [%rd157];
	mad.lo.s64 	%rd159, %rd158, %rd154, %rd153;
	mul.hi.u64 	%rd160, %rd159, -3237361930784902361;
	shr.u64 	%rd161, %rd160, 21;
	mul.lo.s64 	%rd162, %rd161, 2543537;
	sub.s64 	%rd163, %rd159, %rd162;
	mul.lo.s64 	%rd164, %rd163, %rd4;
	mul.hi.u64 	%rd165, %rd164, -3237361930784902361;
	shr.u64 	%rd166, %rd165, 21;
	mul.lo.s64 	%rd167, %rd166, 2543537;
	sub.s64 	%rd168, %rd164, %rd167;
	add.s64 	%rd169, %rd5, %rd16;
	st.global.u64 	[%rd169], %rd168;
$L__BB1_2:
	ret;

}
	// .globl	_Z16multiply_vectorsPyS_S_
.visible .entry _Z16multiply_vectorsPyS_S_(
	.param .u64 .ptr .align 1 _Z16multiply_vectorsPyS_S__param_0,
	.param .u64 .ptr .align 1 _Z16multiply_vectorsPyS_S__param_1,
	.param .u64 .ptr .align 1 _Z16multiply_vectorsPyS_S__param_2
)
{
	.reg .pred 	%p<2>;
	.reg .b32 	%r<5>;
	.reg .b64 	%rd<18>;

	ld.param.u64 	%rd1, [_Z16multiply_vectorsPyS_S__param_0];
	ld.param.u64 	%rd2, [_Z16multiply_vectorsPyS_S__param_1];
	ld.param.u64 	%rd3, [_Z16multiply_vectorsPyS_S__param_2];
	mov.u32 	%r2, %ctaid.x;
	mov.u32 	%r3, %ntid.x;
	mov.u32 	%r4, %tid.x;
	mad.lo.s32 	%r1, %r2, %r3, %r4;
	setp.gt.u32 	%p1, %r1, 15;
	@%p1 bra 	$L__BB2_2;
	cvta.to.global.u64 	%rd4, %rd1;
	cvta.to.global.u64 	%rd5, %rd2;
	cvta.to.global.u64 	%rd6, %rd3;
	mul.wide.u32 	%rd7, %r1, 8;
	add.s64 	%rd8, %rd4, %rd7;
	ld.global.u64 	%rd9, [%rd8];
	add.s64 	%rd10, %rd5, %rd7;
	ld.global.u64 	%rd11, [%rd10];
	mul.lo.s64 	%rd12, %rd11, %rd9;
	mul.hi.u64 	%rd13, %rd12, -3237361930784902361;
	shr.u64 	%rd14, %rd13, 21;
	mul.lo.s64 	%rd15, %rd14, 2543537;
	sub.s64 	%rd16, %rd12, %rd15;
	add.s64 	%rd17, %rd6, %rd7;
	st.global.u64 	[%rd17], %rd16;
$L__BB2_2:
	ret;

}


// ===== COMPILED SASS (sm_100) =====

	.target	sm_100

	.elftype	@"ET_EXEC"


//--------------------- .note.nv.tkinfo           --------------------------
	.section	.note.nv.tkinfo,"",@"SHT_NOTE"
	.sectionflags	@"SHF_NOTE_NV_TKINFO"
	.tkinfo
        /*0018*/ 	.word	0x00000002
        /*0030*/ 	.string	""
        /*0030*/ 	.string	"ptxas"
        /*0030*/ 	.string	"Cuda compilation tools, release 13.0, V13.0.88"
        /*0030*/ 	.string	"Build cuda_13.0.r13.0/compiler.36424714_0"
        /*0030*/ 	.string	"-arch sm_100 -m 64 "



//--------------------- .note.nv.cuinfo           --------------------------
	.section	.note.nv.cuinfo,"",@"SHT_NOTE"
	.sectionflags	@"SHF_NOTE_NV_CUINFO"
        /*0018*/ 	.short	0x0002
        /*001a*/ 	.short	0x0064
        /*001c*/ 	.short	0x0082
	.zero		2


//--------------------- .nv.info                  --------------------------
	.section	.nv.info,"",@"SHT_CUDA_INFO"
	.align	4


	//----- nvinfo : EIATTR_REGCOUNT
	.align		4
        /*0000*/ 	.byte	0x04, 0x2f
        /*0002*/ 	.short	(.L_1 - .L_0)
	.align		4
.L_0:
        /*0004*/ 	.word	index@(_Z8calc_fftPyS_S_)
        /*0008*/ 	.word	0x0000001e


	//----- nvinfo : EIATTR_FRAME_SIZE
	.align		4
.L_1:
        /*000c*/ 	.byte	0x04, 0x11
        /*000e*/ 	.short	(.L_3 - .L_2)
	.align		4
.L_2:
        /*0010*/ 	.word	index@(_Z8calc_fftPyS_S_)
        /*0014*/ 	.word	0x00000000


	//----- nvinfo : EIATTR_REGCOUNT
	.align		4
.L_3:
        /*0018*/ 	.byte	0x04, 0x2f
        /*001a*/ 	.short	(.L_5 - .L_4)
	.align		4
.L_4:
        /*001c*/ 	.word	index@(_Z15calc_revert_fftPyS_S_y)
        /*0020*/ 	.word	0x0000001e


	//----- nvinfo : EIATTR_FRAME_SIZE
	.align		4
.L_5:
        /*0024*/ 	.byte	0x04, 0x11
        /*0026*/ 	.short	(.L_7 - .L_6)
	.align		4
.L_6:
        /*0028*/ 	.word	index@(_Z15calc_revert_fftPyS_S_y)
        /*002c*/ 	.word	0x00000000


	//----- nvinfo : EIATTR_REGCOUNT
	.align		4
.L_7:
        /*0030*/ 	.byte	0x04, 0x2f
        /*0032*/ 	.short	(.L_9 - .L_8)
	.align		4
.L_8:
        /*0034*/ 	.word	index@(_Z16multiply_vectorsPyS_S_)
        /*0038*/ 	.word	0x00000012


	//----- nvinfo : EIATTR_FRAME_SIZE
	.align		4
.L_9:
        /*003c*/ 	.byte	0x04, 0x11
        /*003e*/ 	.short	(.L_11 - .L_10)
	.align		4
.L_10:
        /*0040*/ 	.word	index@(_Z16multiply_vectorsPyS_S_)
        /*0044*/ 	.word	0x00000000


	//----- nvinfo : EIATTR_MIN_STACK_SIZE
	.align		4
.L_11:
        /*0048*/ 	.byte	0x04, 0x12
        /*004a*/ 	.short	(.L_13 - .L_12)
	.align		4
.L_12:
        /*004c*/ 	.word	index@(_Z16multiply_vectorsPyS_S_)
        /*0050*/ 	.word	0x00000000


	//----- nvinfo : EIATTR_MIN_STACK_SIZE
	.align		4
.L_13:
        /*0054*/ 	.byte	0x04, 0x12
        /*0056*/ 	.short	(.L_15 - .L_14)
	.align		4
.L_14:
        /*0058*/ 	.word	index@(_Z15calc_revert_fftPyS_S_y)
        /*005c*/ 	.word	0x00000000


	//----- nvinfo : EIATTR_MIN_STACK_SIZE
	.align		4
.L_15:
        /*0060*/ 	.byte	0x04, 0x12
        /*0062*/ 	.short	(.L_17 - .L_16)
	.align		4
.L_16:
        /*0064*/ 	.word	index@(_Z8calc_fftPyS_S_)
        /*0068*/ 	.word	0x00000000
.L_17:


//--------------------- .nv.compat                --------------------------
	.section	.nv.compat,"",@"SHT_CUDA_COMPAT_INFO"
	.align	4
        /*0000*/ 	.byte	0x02, 0x09, 0x00, 0x00, 0x02, 0x02, 0x01, 0x00, 0x02, 0x05, 0x05, 0x00, 0x03, 0x07, 0x01, 0x01
        /*0010*/ 	.byte	0x02, 0x03, 0x00, 0x00, 0x02, 0x06, 0x01, 0x00, 0x04, 0x0b, 0x08, 0x00, 0x09, 0x00, 0x00, 0x00
        /*0020*/ 	.byte	0x00, 0x00, 0x00, 0x00


//--------------------- .nv.info._Z16multiply_vectorsPyS_S_ --------------------------
	.section	.nv.info._Z16multiply_vectorsPyS_S_,"",@"SHT_CUDA_INFO"
	.sectionflags	@""
	.align	4


	//----- nvinfo : EIATTR_CUDA_API_VERSION
	.align		4
        /*0000*/ 	.byte	0x04, 0x37
        /*0002*/ 	.short	(.L_19 - .L_18)
.L_18:
        /*0004*/ 	.word	0x00000082


	//----- nvinfo : EIATTR_KPARAM_INFO
	.align		4
.L_19:
        /*0008*/ 	.byte	0x04, 0x17
        /*000a*/ 	.short	(.L_21 - .L_20)
.L_20:
        /*000c*/ 	.word	0x00000000
        /*0010*/ 	.short	0x0002
        /*0012*/ 	.short	0x0010
        /*0014*/ 	.byte	0x00, 0xf5, 0x21, 0x00


	//----- nvinfo : EIATTR_KPARAM_INFO
	.align		4
.L_21:
        /*0018*/ 	.byte	0x04, 0x17
        /*001a*/ 	.short	(.L_23 - .L_22)
.L_22:
        /*001c*/ 	.word	0x00000000
        /*0020*/ 	.short	0x0001
        /*0022*/ 	.short	0x0008
        /*0024*/ 	.byte	0x00, 0xf5, 0x21, 0x00


	//----- nvinfo : EIATTR_KPARAM_INFO
	.align		4
.L_23:
        /*0028*/ 	.byte	0x04, 0x17
        /*002a*/ 	.short	(.L_25 - .L_24)
.L_24:
        /*002c*/ 	.word	0x00000000
        /*0030*/ 	.short	0x0000
        /*0032*/ 	.short	0x0000
        /*0034*/ 	.byte	0x00, 0xf5, 0x21, 0x00


	//----- nvinfo : EIATTR_SPARSE_MMA_MASK
	.align		4
.L_25:
        /*0038*/ 	.byte	0x03, 0x50
        /*003a*/ 	.short	0x0000


	//----- nvinfo : EIATTR_MAXREG_COUNT
	.align		4
        /*003c*/ 	.byte	0x03, 0x1b
        /*003e*/ 	.short	0x00ff


	//----- nvinfo : EIATTR_MERCURY_ISA_VERSION
	.align		4
        /*0040*/ 	.byte	0x03, 0x5f
        /*0042*/ 	.short	0x0101


	//----- nvinfo : EIATTR_VRC_CTA_INIT_COUNT
	.align		4
        /*0044*/ 	.byte	0x02, 0x4a
	.zero		1
	.zero		1


	//----- nvinfo : EIATTR_EXIT_INSTR_OFFSETS
	.align		4
        /*0048*/ 	.byte	0x04, 0x1c
        /*004a*/ 	.short	(.L_27 - .L_26)


	//   ....[0]....
.L_26:
        /*004c*/ 	.word	0x00000060


	//   ....[1]....
        /*0050*/ 	.word	0x00000210


	//----- nvinfo : EIATTR_CBANK_PARAM_SIZE
	.align		4
.L_27:
        /*0054*/ 	.byte	0x03, 0x19
        /*0056*/ 	.short	0x0018


	//----- nvinfo : EIATTR_PARAM_CBANK
	.align		4
        /*0058*/ 	.byte	0x04, 0x0a
        /*005a*/ 	.short	(.L_29 - .L_28)
	.align		4
.L_28:
        /*005c*/ 	.word	index@(.nv.constant0._Z16multiply_vectorsPyS_S_)
        /*0060*/ 	.short	0x0380
        /*0062*/ 	.short	0x0018


	//----- nvinfo : EIATTR_SW_WAR
	.align		4
.L_29:
        /*0064*/ 	.byte	0x04, 0x36
        /*0066*/ 	.short	(.L_31 - .L_30)
.L_30:
        /*0068*/ 	.word	0x00000008
.L_31:


//--------------------- .nv.info._Z15calc_revert_fftPyS_S_y --------------------------
	.section	.nv.info._Z15calc_revert_fftPyS_S_y,"",@"SHT_CUDA_INFO"
	.sectionflags	@""
	.align	4


	//----- nvinfo : EIATTR_CUDA_API_VERSION
	.align		4
        /*0000*/ 	.byte	0x04, 0x37
        /*0002*/ 	.short	(.L_33 - .L_32)
.L_32:
        /*0004*/ 	.word	0x00000082


	//----- nvinfo : EIATTR_KPARAM_INFO
	.align		4
.L_33:
        /*0008*/ 	.byte	0x04, 0x17
        /*000a*/ 	.short	(.L_35 - .L_34)
.L_34:
        /*000c*/ 	.word	0x00000000
        /*0010*/ 	.short	0x0003
        /*0012*/ 	.short	0x0018
        /*0014*/ 	.byte	0x00, 0xf0, 0x21, 0x00


	//----- nvinfo : EIATTR_KPARAM_INFO
	.align		4
.L_35:
        /*0018*/ 	.byte	0x04, 0x17
        /*001a*/ 	.short	(.L_37 - .L_36)
.L_36:
        /*001c*/ 	.word	0x00000000
        /*0020*/ 	.short	0x0002
        /*0022*/ 	.short	0x0010
        /*0024*/ 	.byte	0x00, 0xf5, 0x21, 0x00


	//----- nvinfo : EIATTR_KPARAM_INFO
	.align		4
.L_37:
        /*0028*/ 	.byte	0x04, 0x17
        /*002a*/ 	.short	(.L_39 - .L_38)
.L_38:
        /*002c*/ 	.word	0x00000000
        /*0030*/ 	.short	0x0001
        /*0032*/ 	.short	0x0008
        /*0034*/ 	.byte	0x00, 0xf5, 0x21, 0x00


	//----- nvinfo : EIATTR_KPARAM_INFO
	.align		4
.L_39:
        /*0038*/ 	.byte	0x04, 0x17
        /*003a*/ 	.short	(.L_41 - .L_40)
.L_40:
        /*003c*/ 	.word	0x00000000
        /*0040*/ 	.short	0x0000
        /*0042*/ 	.short	0x0000
        /*0044*/ 	.byte	0x00, 0xf5, 0x21, 0x00


	//----- nvinfo : EIATTR_SPARSE_MMA_MASK
	.align		4
.L_41:
        /*0048*/ 	.byte	0x03, 0x50
        /*004a*/ 	.short	0x0000


	//----- nvinfo : EIATTR_MAXREG_COUNT
	.align		4
        /*004c*/ 	.byte	0x03, 0x1b
        /*004e*/ 	.short	0x00ff


	//----- nvinfo : EIATTR_MERCURY_ISA_VERSION
	.align		4
        /*0050*/ 	.byte	0x03, 0x5f
        /*0052*/ 	.short	0x0101


	//----- nvinfo : EIATTR_VRC_CTA_INIT_COUNT
	.align		4
        /*0054*/ 	.byte	0x02, 0x4a
	.zero		1
	.zero		1


	//----- nvinfo : EIATTR_EXIT_INSTR_OFFSETS
	.align		4
        /*0058*/ 	.byte	0x04, 0x1c
        /*005a*/ 	.short	(.L_43 - .L_42)


	//   ....[0]....
.L_42:
        /*005c*/ 	.word	0x00000060


	//   ....[1]....
        /*0060*/ 	.word	0x000017d0


	//----- nvinfo : EIATTR_CBANK_PARAM_SIZE
	.align		4
.L_43:
        /*0064*/ 	.byte	0x03, 0x19
        /*0066*/ 	.short	0x0020


	//----- nvinfo : EIATTR_PARAM_CBANK
	.align		4
        /*0068*/ 	.byte	0x04, 0x0a
        /*006a*/ 	.short	(.L_45 - .L_44)
	.align		4
.L_44:
        /*006c*/ 	.word	index@(.nv.constant0._Z15calc_revert_fftPyS_S_y)
        /*0070*/ 	.short	0x0380
        /*0072*/ 	.short	0x0020


	//----- nvinfo : EIATTR_SW_WAR
	.align		4
.L_45:
        /*0074*/ 	.byte	0x04, 0x36
        /*0076*/ 	.short	(.L_47 - .L_46)
.L_46:
        /*0078*/ 	.word	0x00000008
.L_47:


//--------------------- .nv.info._Z8calc_fftPyS_S_ --------------------------
	.section	.nv.info._Z8calc_fftPyS_S_,"",@"SHT_CUDA_INFO"
	.sectionflags	@""
	.align	4


	//----- nvinfo : EIATTR_CUDA_API_VERSION
	.align		4
        /*0000*/ 	.byte	0x04, 0x37
        /*0002*/ 	.short	(.L_49 - .L_48)
.L_48:
        /*0004*/ 	.word	0x00000082


	//----- nvinfo : EIATTR_KPARAM_INFO
	.align		4
.L_49:
        /*0008*/ 	.byte	0x04, 0x17
        /*000a*/ 	.short	(.L_51 - .L_50)
.L_50:
        /*000c*/ 	.word	0x00000000
        /*0010*/ 	.short	0x0002
        /*0012*/ 	.short	0x0010
        /*0014*/ 	.byte	0x00, 0xf5, 0x21, 0x00


	//----- nvinfo : EIATTR_KPARAM_INFO
	.align		4
.L_51:
        /*0018*/ 	.byte	0x04, 0x17
        /*001a*/ 	.short	(.L_53 - .L_52)
.L_52:
        /*001c*/ 	.word	0x00000000
        /*0020*/ 	.short	0x0001
        /*0022*/ 	.short	0x0008
        /*0024*/ 	.byte	0x00, 0xf5, 0x21, 0x00


	//----- nvinfo : EIATTR_KPARAM_INFO
	.align		4
.L_53:
        /*0028*/ 	.byte	0x04, 0x17
        /*002a*/ 	.short	(.L_55 - .L_54)
.L_54:
        /*002c*/ 	.word	0x00000000
        /*0030*/ 	.short	0x0000
        /*0032*/ 	.short	0x0000
        /*0034*/ 	.byte	0x00, 0xf5, 0x21, 0x00


	//----- nvinfo : EIATTR_SPARSE_MMA_MASK
	.align		4
.L_55:
        /*0038*/ 	.byte	0x03, 0x50
        /*003a*/ 	.short	0x0000


	//----- nvinfo : EIATTR_MAXREG_COUNT
	.align		4
        /*003c*/ 	.byte	0x03, 0x1b
        /*003e*/ 	.short	0x00ff


	//----- nvinfo : EIATTR_MERCURY_ISA_VERSION
	.align		4
        /*0040*/ 	.byte	0x03, 0x5f
        /*0042*/ 	.short	0x0101


	//----- nvinfo : EIATTR_VRC_CTA_INIT_COUNT
	.align		4
        /*0044*/ 	.byte	0x02, 0x4a
	.zero		1
	.zero		1


	//----- nvinfo : EIATTR_EXIT_INSTR_OFFSETS
	.align		4
        /*0048*/ 	.byte	0x04, 0x1c
        /*004a*/ 	.short	(.L_57 - .L_56)


	//   ....[0]....
.L_56:
        /*004c*/ 	.word	0x00000060


	//   ....[1]....
        /*0050*/ 	.word	0x000016c0


	//----- nvinfo : EIATTR_CBANK_PARAM_SIZE
	.align		4
.L_57:
        /*0054*/ 	.byte	0x03, 0x19
        /*0056*/ 	.short	0x0018


	//----- nvinfo : EIATTR_PARAM_CBANK
	.align		4
        /*0058*/ 	.byte	0x04, 0x0a
        /*005a*/ 	.short	(.L_59 - .L_58)
	.align		4
.L_58:
        /*005c*/ 	.word	index@(.nv.constant0._Z8calc_fftPyS_S_)
        /*0060*/ 	.short	0x0380
        /*0062*/ 	.short	0x0018


	//----- nvinfo : EIATTR_SW_WAR
	.align		4
.L_59:
        /*0064*/ 	.byte	0x04, 0x36
        /*0066*/ 	.short	(.L_61 - .L_60)
.L_60:
        /*0068*/ 	.word	0x00000008
.L_61:


//--------------------- .nv.callgraph             --------------------------
	.section	.nv.callgraph,"",@"SHT_CUDA_CALLGRAPH"
	.align	4
	.sectionentsize	8
	.align		4
        /*0000*/ 	.word	0x00000000
	.align		4
        /*0004*/ 	.word	0xffffffff
	.align		4
        /*0008*/ 	.word	0x00000000
	.align		4
        /*000c*/ 	.word	0xfffffffe
	.align		4
        /*0010*/ 	.word	0x00000000
	.align		4
        /*0014*/ 	.word	0xfffffffd
	.align		4
        /*0018*/ 	.word	0x00000000
	.align		4
        /*001c*/ 	.word	0xfffffffc


//--------------------- .text._Z16multiply_vectorsPyS_S_ --------------------------
	.section	.text._Z16multiply_vectorsPyS_S_,"ax",@progbits
	.align	128
        .global         _Z16multiply_vectorsPyS_S_
        .type           _Z16multiply_vectorsPyS_S_,@function
        .size           _Z16multiply_vectorsPyS_S_,(.L_x_3 - _Z16multiply_vectorsPyS_S_)
        .other          _Z16multiply_vectorsPyS_S_,@"STO_CUDA_ENTRY STV_DEFAULT"
_Z16multiply_vectorsPyS_S_:
.text._Z16multiply_vectorsPyS_S_:
[----:B------:R-:W-:Y:S01]  /*0000*/  LDC R1, c[0x0][0x37c] ;  /* 0x0000df00ff017b82 */ /* 0x000fe20000000800 */
[----:B------:R-:W0:Y:S07]  /*0010*/  S2R R3, SR_TID.X ;  /* 0x0000000000037919 */ /* 0x000e2e0000002100 */
[----:B------:R-:W0:Y:S08]  /*0020*/  S2UR UR4, SR_CTAID.X ;  /* 0x00000000000479c3 */ /* 0x000e300000002500 */
[----:B------:R-:W0:Y:S02]  /*0030*/  LDC R0, c[0x0][0x360] ;  /* 0x0000d800ff007b82 */ /* 0x000e240000000800 */
[----:B0-----:R-:W-:-:S05]  /*0040*/  IMAD R0, R0, UR4, R3 ;  /* 0x0000000400007c24 */ /* 0x001fca000f8e0203 */
[----:B------:R-:W-:-:S13]  /*0050*/  ISETP.GT.U32.AND P0, PT, R0, 0xf, PT ;  /* 0x0000000f0000780c */ /* 0x000fda0003f04070 */
[----:B------:R-:W-:Y:S05]  /*0060*/  @P0 EXIT ;  /* 0x000000000000094d */ /* 0x000fea0003800000 */
[----:B------:R-:W0:Y:S01]  /*0070*/  LDC.64 R2, c[0x0][0x380] ;  /* 0x0000e000ff027b82 */ /* 0x000e220000000a00 */
[----:B------:R-:W1:Y:S07]  /*0080*/  LDCU.64 UR4, c[0x0][0x358] ;  /* 0x00006b00ff0477ac */ /* 0x000e6e0008000a00 */
[----:B------:R-:W2:Y:S08]  /*0090*/  LDC.64 R4, c[0x0][0x388] ;  /* 0x0000e200ff047b82 */ /* 0x000eb00000000a00 */
[----:B------:R-:W3:Y:S01]  /*00a0*/  LDC.64 R14, c[0x0][0x390] ;  /* 0x0000e400ff0e7b82 */ /* 0x000ee20000000a00 */
[----:B0-----:R-:W-:-:S06]  /*00b0*/  IMAD.WIDE.U32 R2, R0, 0x8, R2 ;  /* 0x0000000800027825 */ /* 0x001fcc00078e0002 */
[----:B-1----:R-:W4:Y:S01]  /*00c0*/  LDG.E.64 R2, desc[UR4][R2.64] ;  /* 0x0000000402027981 */ /* 0x002f22000c1e1b00 */
[----:B--2---:R-:W-:-:S06]  /*00d0*/  IMAD.WIDE.U32 R4, R0, 0x8, R4 ;  /* 0x0000000800047825 */ /* 0x004fcc00078e0004 */
[----:B------:R-:W4:Y:S02]  /*00e0*/  LDG.E.64 R4, desc[UR4][R4.64] ;  /* 0x0000000404047981 */ /* 0x000f24000c1e1b00 */
[-C--:B----4-:R-:W-:Y:S02]  /*00f0*/  IMAD R9, R5, R2.reuse, RZ ;  /* 0x0000000205097224 */ /* 0x090fe400078e02ff */
[----:B------:R-:W-:-:S04]  /*0100*/  IMAD.WIDE.U32 R6, R4, R2, RZ ;  /* 0x0000000204067225 */ /* 0x000fc800078e00ff */
[----:B------:R-:W-:-:S05]  /*0110*/  IMAD R9, R3, R4, R9 ;  /* 0x0000000403097224 */ /* 0x000fca00078e0209 */
[----:B------:R-:W-:-:S05]  /*0120*/  IADD3 R7, PT, PT, R7, R9, RZ ;  /* 0x0000000907077210 */ /* 0x000fca0007ffe0ff */
[----:B------:R-:W-:-:S04]  /*0130*/  IMAD.WIDE.U32 R8, R7, -0x15ce8cd9, RZ ;  /* 0xea31732707087825 */ /* 0x000fc800078e00ff */
[----:B------:R-:W-:-:S04]  /*0140*/  IMAD.WIDE.U32 R10, P0, R6, -0x2ced6b87, R8 ;  /* 0xd3129479060a7825 */ /* 0x000fc80007800008 */
[----:B------:R-:W-:Y:S01]  /*0150*/  IMAD.WIDE.U32 R8, R6, -0x15ce8cd9, RZ ;  /* 0xea31732706087825 */ /* 0x000fe200078e00ff */
[----:B------:R-:W-:Y:S02]  /*0160*/  IADD3.X R13, PT, PT, RZ, RZ, RZ, P0, !PT ;  /* 0x000000ffff0d7210 */ /* 0x000fe400007fe4ff */
[----:B------:R-:W-:Y:S02]  /*0170*/  MOV R12, R11 ;  /* 0x0000000b000c7202 */ /* 0x000fe40000000f00 */
[----:B------:R-:W-:-:S05]  /*0180*/  IADD3 RZ, P0, PT, R9, R10, RZ ;  /* 0x0000000a09ff7210 */ /* 0x000fca0007f1e0ff */
[----:B------:R-:W-:-:S05]  /*0190*/  IMAD.WIDE.U32.X R2, R7, -0x2ced6b87, R12, P0 ;  /* 0xd312947907027825 */ /* 0x000fca00000e040c */
[--C-:B------:R-:W-:Y:S02]  /*01a0*/  SHF.R.U64 R9, R2, 0x15, R3.reuse ;  /* 0x0000001502097819 */ /* 0x100fe40000001203 */
[----:B------:R-:W-:-:S03]  /*01b0*/  SHF.R.U32.HI R2, RZ, 0x15, R3 ;  /* 0x00000015ff027819 */ /* 0x000fc60000011603 */
[----:B------:R-:W-:-:S04]  /*01c0*/  IMAD.WIDE.U32 R4, R9, -0x26cfb1, R6 ;  /* 0xffd9304f09047825 */ /* 0x000fc800078e0006 */
[----:B------:R-:W-:-:S05]  /*01d0*/  IMAD R2, R2, -0x26cfb1, RZ ;  /* 0xffd9304f02027824 */ /* 0x000fca00078e02ff */
[----:B------:R-:W-:Y:S01]  /*01e0*/  IADD3 R5, PT, PT, R5, -R9, R2 ;  /* 0x8000000905057210 */ /* 0x000fe20007ffe002 */
[----:B---3--:R-:W-:-:S05]  /*01f0*/  IMAD.WIDE.U32 R2, R0, 0x8, R14 ;  /* 0x0000000800027825 */ /* 0x008fca00078e000e */
[----:B------:R-:W-:Y:S01]  /*0200*/  STG.E.64 desc[UR4][R2.64], R4 ;  /* 0x0000000402007986 */ /* 0x000fe2000c101b04 */
[----:B------:R-:W-:Y:S05]  /*0210*/  EXIT ;  /* 0x000000000000794d */ /* 0x000fea0003800000 */
.L_x_0:
[----:B------:R-:W-:-:S00]  /*0220*/  BRA `(.L_x_0) ;  /* 0xfffffffc00fc7947 */ /* 0x000fc0000383ffff */
[----:B------:R-:W-:-:S00]  /*0230*/  NOP ;  /* 0x0000000000007918 */ /* 0x000fc00000000000 */
        /* <DEDUP_REMOVED lines=12> */
.L_x_3:


//--------------------- .text._Z15calc_revert_fftPyS_S_y --------------------------
	.section	.text._Z15calc_revert_fftPyS_S_y,"ax",@progbits
	.align	128
        .global         _Z15calc_revert_fftPyS_S_y
        .type           _Z15calc_revert_fftPyS_S_y,@function
        .size           _Z15calc_revert_fftPyS_S_y,(.L_x_4 - _Z15calc_revert_fftPyS_S_y)
        .other          _Z15calc_revert_fftPyS_S_y,@"STO_CUDA_ENTRY STV_DEFAULT"
_Z15calc_revert_fftPyS_S_y:
.text._Z15calc_revert_fftPyS_S_y:
        /* <DEDUP_REMOVED lines=8> */
[----:B------:R-:W0:Y:S01]  /*0080*/  LDCU.64 UR4, c[0x0][0x358] ;  /* 0x00006b00ff0477ac */ /* 0x000e220008000a00 */
[----:B------:R-:W1:Y:S06]  /*0090*/  LDCU.64 UR6, c[0x0][0x390] ;  /* 0x00007200ff0677ac */ /* 0x000e6c0008000a00 */
[----:B------:R-:W2:Y:S08]  /*00a0*/  LDC.64 R2, c[0x0][0x388] ;  /* 0x0000e200ff027b82 */ /* 0x000eb00000000a00 */
[----:B------:R-:W3:Y:S01]  /*00b0*/  LDC.64 R4, c[0x0][0x390] ;  /* 0x0000e400ff047b82 */ /* 0x000ee20000000a00 */
[----:B0-----:R-:W4:Y:S04]  /*00c0*/  LDG.E.64 R24, desc[UR4][R24.64] ;  /* 0x0000000418187981 */ /* 0x001f28000c1e1b00 */
[----:B--2---:R-:W4:Y:S04]  /*00d0*/  LDG.E.64 R6, desc[UR4][R2.64] ;  /* 0x0000000402067981 */ /* 0x004f28000c1e1b00 */
[----:B------:R-:W2:Y:S01]  /*00e0*/  LDG.E.64 R22, desc[UR4][R2.64+0x8] ;  /* 0x0000080402167981 */ /* 0x000ea2000c1e1b00 */
[C---:B---3--:R-:W-:Y:S01]  /*00f0*/  IMAD.WIDE.U32 R4, R0.reuse, 0x8, R4 ;  /* 0x0000000800047825 */ /* 0x048fe200078e0004 */
[----:B------:R-:W-:-:S02]  /*0100*/  SHF.L.U32 R8, R0, 0x4, RZ ;  /* 0x0000000400087819 */ /* 0x000fc400000006ff */
[----:B------:R-:W3:Y:S04]  /*0110*/  LDG.E.64 R20, desc[UR4][R2.64+0x10] ;  /* 0x0000100402147981 */ /* 0x000ee8000c1e1b00 */
[----:B------:R-:W2:Y:S01]  /*0120*/  LDG.E.64 R4, desc[UR4][R4.64] ;  /* 0x0000000404047981 */ /* 0x000ea2000c1e1b00 */
[----:B------:R-:W-:-:S03]  /*0130*/  LOP3.LUT R8, R8, 0x70, RZ, 0xc0, !PT ;  /* 0x0000007008087812 */ /* 0x000fc600078ec0ff */
[----:B------:R-:W5:Y:S01]  /*0140*/  LDG.E.64 R18, desc[UR4][R2.64+0x18] ;  /* 0x0000180402127981 */ /* 0x000f62000c1e1b00 */
[----:B-1----:R-:W-:-:S03]  /*0150*/  IADD3 R14, P0, PT, R8, UR6, RZ ;  /* 0x00000006080e7c10 */ /* 0x002fc6000ff1e0ff */
[----:B------:R-:W5:Y:S01]  /*0160*/  LDG.E.64 R10, desc[UR4][R2.64+0x20] ;  /* 0x00002004020a7981 */ /* 0x000f62000c1e1b00 */
[----:B------:R-:W-:-:S06]  /*0170*/  IADD3.X R15, PT, PT, RZ, UR7, RZ, P0, !PT ;  /* 0x00000007ff0f7c10 */ /* 0x000fcc00087fe4ff */
[----:B------:R-:W3:Y:S01]  /*0180*/  LDG.E.64 R14, desc[UR4][R14.64] ;  /* 0x000000040e0e7981 */ /* 0x000ee2000c1e1b00 */
[----:B------:R-:W-:-:S05]  /*0190*/  IMAD R8, R0, 0x18, RZ ;  /* 0x0000001800087824 */ /* 0x000fca00078e02ff */
[----:B------:R-:W-:-:S04]  /*01a0*/  LOP3.LUT R8, R8, 0x78, RZ, 0xc0, !PT ;  /* 0x0000007808087812 */ /* 0x000fc800078ec0ff */
[----:B------:R-:W-:-:S04]  /*01b0*/  IADD3 R16, P0, PT, R8, UR6, RZ ;  /* 0x0000000608107c10 */ /* 0x000fc8000ff1e0ff */
[----:B------:R-:W-:-:S06]  /*01c0*/  IADD3.X R17, PT, PT, RZ, UR7, RZ, P0, !PT ;  /* 0x00000007ff117c10 */ /* 0x000fcc00087fe4ff */
[----:B------:R-:W5:Y:S01]  /*01d0*/  LDG.E.64 R16, desc[UR4][R16.64] ;  /* 0x0000000410107981 */ /* 0x000f62000c1e1b00 */
[----:B------:R-:W-:-:S04]  /*01e0*/  SHF.L.U32 R8, R0, 0x5, RZ ;  /* 0x0000000500087819 */ /* 0x000fc800000006ff */
[----:B------:R-:W-:-:S04]  /*01f0*/  LOP3.LUT R8, R8, 0x60, RZ, 0xc0, !PT ;  /* 0x0000006008087812 */ /* 0x000fc800078ec0ff */
[----:B------:R-:W-:-:S04]  /*0200*/  IADD3 R12, P0, PT, R8, UR6, RZ ;  /* 0x00000006080c7c10 */ /* 0x000fc8000ff1e0ff */
[----:B------:R-:W-:-:S06]  /*0210*/  IADD3.X R13, PT, PT, RZ, UR7, RZ, P0, !PT ;  /* 0x00000007ff0d7c10 */ /* 0x000fcc00087fe4ff */
[----:B------:R-:W5:Y:S01]  /*0220*/  LDG.E.64 R12, desc[UR4][R12.64] ;  /* 0x000000040c0c7981 */ /* 0x000f62000c1e1b00 */
[----:B----4-:R-:W-:-:S04]  /*0230*/  IMAD R9, R25, R6, RZ ;  /* 0x0000000619097224 */ /* 0x010fc800078e02ff */
[----:B------:R-:W-:Y:S02]  /*0240*/  IMAD R9, R7, R24, R9 ;  /* 0x0000001807097224 */ /* 0x000fe400078e0209 */
[----:B------:R-:W-:-:S05]  /*0250*/  IMAD.WIDE.U32 R24, R24, R6, RZ ;  /* 0x0000000618187225 */ /* 0x000fca00078e00ff */
[----:B------:R-:W-:-:S05]  /*0260*/  IADD3 R25, PT, PT, R25, R9, RZ ;  /* 0x0000000919197210 */ /* 0x000fca0007ffe0ff */
[----:B------:R-:W-:-:S04]  /*0270*/  IMAD.WIDE.U32 R6, R25, -0x15ce8cd9, RZ ;  /* 0xea31732719067825 */ /* 0x000fc800078e00ff */
[----:B------:R-:W-:-:S04]  /*0280*/  IMAD.WIDE.U32 R8, R24, -0x15ce8cd9, RZ ;  /* 0xea31732718087825 */ /* 0x000fc800078e00ff */
[----:B------:R-:W-:-:S03]  /*0290*/  IMAD.WIDE.U32 R6, P0, R24, -0x2ced6b87, R6 ;  /* 0xd312947918067825 */ /* 0x000fc60007800006 */
[----:B------:R-:W-:Y:S02]  /*02a0*/  IADD3 RZ, P1, PT, R9, R6, RZ ;  /* 0x0000000609ff7210 */ /* 0x000fe40007f3e0ff */
[----:B------:R-:W-:Y:S02]  /*02b0*/  IADD3.X R9, PT, PT, RZ, RZ, RZ, P0, !PT ;  /* 0x000000ffff097210 */ /* 0x000fe400007fe4ff */
[----:B------:R-:W-:Y:S01]  /*02c0*/  MOV R8, R7 ;  /* 0x0000000700087202 */ /* 0x000fe20000000f00 */
[----:B------:R-:W-:-:S04]  /*02d0*/  IMAD R6, R0, 0x28, RZ ;  /* 0x0000002800067824 */ /* 0x000fc800078e02ff */
[----:B------:R-:W-:Y:S01]  /*02e0*/  IMAD.WIDE.U32.X R8, R25, -0x2ced6b87, R8, P1 ;  /* 0xd312947919087825 */ /* 0x000fe200008e0408 */
[----:B------:R-:W-:-:S04]  /*02f0*/  LOP3.LUT R6, R6, 0x78, RZ, 0xc0, !PT ;  /* 0x0000007806067812 */ /* 0x000fc800078ec0ff */
[--C-:B------:R-:W-:Y:S02]  /*0300*/  SHF.R.U64 R7, R8, 0x15, R9.reuse ;  /* 0x0000001508077819 */ /* 0x100fe40000001209 */
[----:B------:R-:W-:Y:S02]  /*0310*/  SHF.R.U32.HI R8, RZ, 0x15, R9 ;  /* 0x00000015ff087819 */ /* 0x000fe40000011609 */
[----:B------:R-:W-:Y:S01]  /*0320*/  IADD3 R26, P0, PT, R6, UR6, RZ ;  /* 0x00000006061a7c10 */ /* 0x000fe2000ff1e0ff */
[----:B------:R-:W-:-:S03]  /*0330*/  IMAD.WIDE.U32 R24, R7, -0x26cfb1, R24 ;  /* 0xffd9304f07187825 */ /* 0x000fc600078e0018 */
[----:B------:R-:W-:Y:S01]  /*0340*/  IADD3.X R27, PT, PT, RZ, UR7, RZ, P0, !PT ;  /* 0x00000007ff1b7c10 */ /* 0x000fe200087fe4ff */
[----:B------:R-:W-:-:S05]  /*0350*/  IMAD R8, R8, -0x26cfb1, RZ ;  /* 0xffd9304f08087824 */ /* 0x000fca00078e02ff */
[----:B------:R-:W-:Y:S02]  /*0360*/  IADD3 R25, PT, PT, R25, -R7, R8 ;  /* 0x8000000719197210 */ /* 0x000fe40007ffe008 */
[----:B------:R0:W4:Y:S04]  /*0370*/  LDG.E.64 R6, desc[UR4][R26.64] ;  /* 0x000000041a067981 */ /* 0x000128000c1e1b00 */
[----:B------:R-:W4:Y:S01]  /*0380*/  LDG.E.64 R8, desc[UR4][R2.64+0x28] ;  /* 0x0000280402087981 */ /* 0x000f22000c1e1b00 */
[----:B--2---:R-:W-:-:S04]  /*0390*/  IMAD R5, R5, R22, RZ ;  /* 0x0000001605057224 */ /* 0x004fc800078e02ff */
[-C--:B------:R-:W-:Y:S02]  /*03a0*/  IMAD R23, R23, R4.reuse, R5 ;  /* 0x0000000417177224 */ /* 0x080fe400078e0205 */
[----:B------:R-:W-:-:S05]  /*03b0*/  IMAD.WIDE.U32 R4, R22, R4, R24 ;  /* 0x0000000416047225 */ /* 0x000fca00078e0018 */
        /* <DEDUP_REMOVED lines=11> */
[----:B------:R-:W-:-:S03]  /*0470*/  SHF.R.U32.HI R24, RZ, 0x15, R25 ;  /* 0x00000015ff187819 */ /* 0x000fc60000011619 */
[----:B------:R-:W-:Y:S01]  /*0480*/  IMAD.WIDE.U32 R4, R23, -0x26cfb1, R4 ;  /* 0xffd9304f17047825 */ /* 0x000fe200078e0004 */
[----:B------:R-:W-:-:S03]  /*0490*/  IADD3 R22, P0, PT, R22, UR6, RZ ;  /* 0x0000000616167c10 */ /* 0x000fc6000ff1e0ff */
[----:B------:R-:W-:Y:S02]  /*04a0*/  IMAD R24, R24, -0x26cfb1, RZ ;  /* 0xffd9304f18187824 */ /* 0x000fe400078e02ff */
[----:B---3--:R-:W-:-:S03]  /*04b0*/  IMAD R25, R15, R20, RZ ;  /* 0x000000140f197224 */ /* 0x008fc600078e02ff */
[----:B------:R-:W-:Y:S02]  /*04c0*/  IADD3 R5, PT, PT, R5, -R23, R24 ;  /* 0x8000001705057210 */ /* 0x000fe40007ffe018 */
[----:B------:R-:W-:Y:S01]  /*04d0*/  IADD3.X R23, PT, PT, RZ, UR7, RZ, P0, !PT ;  /* 0x00000007ff177c10 */ /* 0x000fe200087fe4ff */
[-C--:B------:R-:W-:Y:S02]  /*04e0*/  IMAD R25, R21, R14.reuse, R25 ;  /* 0x0000000e15197224 */ /* 0x080fe400078e0219 */
[----:B------:R-:W-:Y:S02]  /*04f0*/  IMAD.WIDE.U32 R20, R20, R14, R4 ;  /* 0x0000000e14147225 */ /* 0x000fe400078e0004 */
[----:B------:R-:W2:Y:S04]  /*0500*/  LDG.E.64 R4, desc[UR4][R2.64+0x30] ;  /* 0x0000300402047981 */ /* 0x000ea8000c1e1b00 */
[----:B------:R1:W2:Y:S01]  /*0510*/  LDG.E.64 R14, desc[UR4][R22.64] ;  /* 0x00000004160e7981 */ /* 0x0002a2000c1e1b00 */
[----:B------:R-:W-:-:S05]  /*0520*/  IADD3 R21, PT, PT, R21, R25, RZ ;  /* 0x0000001915157210 */ /* 0x000fca0007ffe0ff */
[----:B------:R-:W-:-:S04]  /*0530*/  IMAD.WIDE.U32 R24, R21, -0x15ce8cd9, RZ ;  /* 0xea31732715187825 */ /* 0x000fc800078e00ff */
[----:B0-----:R-:W-:-:S04]  /*0540*/  IMAD.WIDE.U32 R26, R20, -0x15ce8cd9, RZ ;  /* 0xea317327141a7825 */ /* 0x001fc800078e00ff */
        /* <DEDUP_REMOVED lines=9> */
[----:B-1----:R-:W-:Y:S01]  /*05e0*/  IMAD.WIDE.U32 R22, R25, -0x26cfb1, R20 ;  /* 0xffd9304f19167825 */ /* 0x002fe200078e0014 */
[----:B------:R-:W-:-:S03]  /*05f0*/  IADD3 R20, P0, PT, R24, UR6, RZ ;  /* 0x0000000618147c10 */ /* 0x000fc6000ff1e0ff */
[----:B------:R-:W-:Y:S01]  /*0600*/  IMAD R26, R26, -0x26cfb1, RZ ;  /* 0xffd9304f1a1a7824 */ /* 0x000fe200078e02ff */
[----:B------:R-:W-:Y:S02]  /*0610*/  MOV R24, R22 ;  /* 0x0000001600187202 */ /* 0x000fe40000000f00 */
[----:B------:R-:W-:Y:S02]  /*0620*/  IADD3.X R21, PT, PT, RZ, UR7, RZ, P0, !PT ;  /* 0x00000007ff157c10 */ /* 0x000fe400087fe4ff */
[----:B------:R-:W-:Y:S01]  /*0630*/  IADD3 R25, PT, PT, R23, -R25, R26 ;  /* 0x8000001917197210 */ /* 0x000fe20007ffe01a */
[----:B-----5:R-:W-:-:S03]  /*0640*/  IMAD R23, R17, R18, RZ ;  /* 0x0000001211177224 */ /* 0x020fc600078e02ff */
[----:B------:R-:W3:Y:S01]  /*0650*/  LDG.E.64 R20, desc[UR4][R20.64] ;  /* 0x0000000414147981 */ /* 0x000ee2000c1e1b00 */
[-C--:B------:R-:W-:Y:S02]  /*0660*/  IMAD R23, R19, R16.reuse, R23 ;  /* 0x0000001013177224 */ /* 0x080fe400078e0217 */
[----:B------:R-:W-:Y:S02]  /*0670*/  IMAD.WIDE.U32 R16, R18, R16, R24 ;  /* 0x0000001012107225 */ /* 0x000fe400078e0018 */
[----:B------:R-:W3:Y:S03]  /*0680*/  LDG.E.64 R18, desc[UR4][R2.64+0x38] ;  /* 0x0000380402127981 */ /* 0x000ee6000c1e1b00 */
[----:B------:R-:W-:-:S05]  /*0690*/  IADD3 R17, PT, PT, R17, R23, RZ ;  /* 0x0000001711117210 */ /* 0x000fca0007ffe0ff */
[----:B------:R-:W-:-:S04]  /*06a0*/  IMAD.WIDE.U32 R22, R17, -0x15ce8cd9, RZ ;  /* 0xea31732711167825 */ /* 0x000fc800078e00ff */
[----:B------:R-:W-:-:S04]  /*06b0*/  IMAD.WIDE.U32 R24, R16, -0x15ce8cd9, RZ ;  /* 0xea31732710187825 */ /* 0x000fc800078e00ff */
[----:B------:R-:W-:-:S03]  /*06c0*/  IMAD.WIDE.U32 R22, P0, R16, -0x2ced6b87, R22 ;  /* 0xd312947910167825 */ /* 0x000fc60007800016 */
[----:B------:R-:W-:Y:S02]  /*06d0*/  IADD3 RZ, P1, PT, R25, R22, RZ ;  /* 0x0000001619ff7210 */ /* 0x000fe40007f3e0ff */
[----:B------:R-:W-:Y:S02]  /*06e0*/  IADD3.X R25, PT, PT, RZ, RZ, RZ, P0, !PT ;  /* 0x000000ffff197210 */ /* 0x000fe400007fe4ff */
[----:B------:R-:W-:-:S05]  /*06f0*/  MOV R24, R23 ;  /* 0x0000001700187202 */ /* 0x000fca0000000f00 */
[----:B------:R-:W-:Y:S01]  /*0700*/  IMAD.WIDE.U32.X R24, R17, -0x2ced6b87, R24, P1 ;  /* 0xd312947911187825 */ /* 0x000fe200008e0418 */
[----:B------:R-:W-:-:S04]  /*0710*/  SHF.L.U32 R22, R0, 0x6, RZ ;  /* 0x0000000600167819 */ /* 0x000fc800000006ff */
[--C-:B------:R-:W-:Y:S02]  /*0720*/  SHF.R.U64 R23, R24, 0x15, R25.reuse ;  /* 0x0000001518177819 */ /* 0x100fe40000001219 */
[----:B------:R-:W-:Y:S02]  /*0730*/  SHF.R.U32.HI R24, RZ, 0x15, R25 ;  /* 0x00000015ff187819 */ /* 0x000fe40000011619 */
[----:B------:R-:W-:Y:S01]  /*0740*/  LOP3.LUT R22, R22, 0x40, RZ, 0xc0, !PT ;  /* 0x0000004016167812 */ /* 0x000fe200078ec0ff */
[----:B------:R-:W-:-:S04]  /*0750*/  IMAD.WIDE.U32 R16, R23, -0x26cfb1, R16 ;  /* 0xffd9304f17107825 */ /* 0x000fc800078e0010 */
[----:B------:R-:W-:Y:S01]  /*0760*/  IMAD R24, R24, -0x26cfb1, RZ ;  /* 0xffd9304f18187824 */ /* 0x000fe200078e02ff */
[----:B------:R-:W-:Y:S01]  /*0770*/  IADD3 R22, P0, PT, R22, UR6, RZ ;  /* 0x0000000616167c10 */ /* 0x000fe2000ff1e0ff */
[----:B------:R-:W-:-:S03]  /*0780*/  IMAD R25, R13, R10, RZ ;  /* 0x0000000a0d197224 */ /* 0x000fc600078e02ff */
[----:B------:R-:W-:Y:S02]  /*0790*/  IADD3 R17, PT, PT, R17, -R23, R24 ;  /* 0x8000001711117210 */ /* 0x000fe40007ffe018 */
[----:B------:R-:W-:Y:S01]  /*07a0*/  IADD3.X R23, PT, PT, RZ, UR7, RZ, P0, !PT ;  /* 0x00000007ff177c10 */ /* 0x000fe200087fe4ff */
[-C--:B------:R-:W-:Y:S02]  /*07b0*/  IMAD R25, R11, R12.reuse, R25 ;  /* 0x0000000c0b197224 */ /* 0x080fe400078e0219 */
[----:B------:R-:W-:Y:S02]  /*07c0*/  IMAD.WIDE.U32 R16, R10, R12, R16 ;  /* 0x0000000c0a107225 */ /* 0x000fe400078e0010 */
[----:B------:R-:W5:Y:S04]  /*07d0*/  LDG.E.64 R10, desc[UR4][R2.64+0x40] ;  /* 0x00004004020a7981 */ /* 0x000f68000c1e1b00 */
[----:B------:R0:W5:Y:S01]  /*07e0*/  LDG.E.64 R12, desc[UR4][R22.64] ;  /* 0x00000004160c7981 */ /* 0x000162000c1e1b00 */
[----:B------:R-:W-:-:S05]  /*07f0*/  IADD3 R17, PT, PT, R17, R25, RZ ;  /* 0x0000001911117210 */ /* 0x000fca0007ffe0ff */
[----:B------:R-:W-:-:S04]  /*0800*/  IMAD.WIDE.U32 R24, R17, -0x15ce8cd9, RZ ;  /* 0xea31732711187825 */ /* 0x000fc800078e00ff */
[----:B------:R-:W-:-:S04]  /*0810*/  IMAD.WIDE.U32 R26, R16, -0x15ce8cd9, RZ ;  /* 0xea317327101a7825 */ /* 0x000fc800078e00ff */
[----:B------:R-:W-:-:S03]  /*0820*/  IMAD.WIDE.U32 R24, P0, R16, -0x2ced6b87, R24 ;  /* 0xd312947910187825 */ /* 0x000fc60007800018 */
[----:B------:R-:W-:Y:S02]  /*0830*/  IADD3 RZ, P1, PT, R27, R24, RZ ;  /* 0x000000181bff7210 */ /* 0x000fe40007f3e0ff */
[----:B------:R-:W-:Y:S02]  /*0840*/  IADD3.X R27, PT, PT, RZ, RZ, RZ, P0, !PT ;  /* 0x000000ffff1b7210 */ /* 0x000fe400007fe4ff */
[----:B------:R-:W-:Y:S01]  /*0850*/  MOV R26, R25 ;  /* 0x00000019001a7202 */ /* 0x000fe20000000f00 */
[----:B0-----:R-:W-:-:S04]  /*0860*/  IMAD R22, R0, 0x48, RZ ;  /* 0x0000004800167824 */ /* 0x001fc800078e02ff */
[----:B------:R-:W-:Y:S01]  /*0870*/  IMAD.WIDE.U32.X R26, R17, -0x2ced6b87, R26, P1 ;  /* 0xd3129479111a7825 */ /* 0x000fe200008e041a */
[----:B------:R-:W-:-:S04]  /*0880*/  LOP3.LUT R22, R22, 0x78, RZ, 0xc0, !PT ;  /* 0x0000007816167812 */ /* 0x000fc800078ec0ff */
[--C-:B------:R-:W-:Y:S02]  /*0890*/  SHF.R.U64 R25, R26, 0x15, R27.reuse ;  /* 0x000000151a197819 */ /* 0x100fe4000000121b */
[----:B------:R-:W-:-:S03]  /*08a0*/  SHF.R.U32.HI R26, RZ, 0x15, R27 ;  /* 0x00000015ff1a7819 */ /* 0x000fc6000001161b */
[----:B------:R-:W-:Y:S01]  /*08b0*/  IMAD.WIDE.U32 R16, R25, -0x26cfb1, R16 ;  /* 0xffd9304f19107825 */ /* 0x000fe200078e0010 */
[----:B------:R-:W-:-:S03]  /*08c0*/  IADD3 R22, P0, PT, R22, UR6, RZ ;  /* 0x0000000616167c10 */ /* 0x000fc6000ff1e0ff */
[----:B------:R-:W-:Y:S01]  /*08d0*/  IMAD R26, R26, -0x26cfb1, RZ ;  /* 0xffd9304f1a1a7824 */ /* 0x000fe200078e02ff */
[----:B------:R-:W-:-:S04]  /*08e0*/  IADD3.X R23, PT, PT, RZ, UR7, RZ, P0, !PT ;  /* 0x00000007ff177c10 */ /* 0x000fc800087fe4ff */
[----:B------:R-:W-:Y:S01]  /*08f0*/  IADD3 R17, PT, PT, R17, -R25, R26 ;  /* 0x8000001911117210 */ /* 0x000fe20007ffe01a */
[----:B----4-:R-:W-:Y:S02]  /*0900*/  IMAD R25, R7, R8, RZ ;  /* 0x0000000807197224 */ /* 0x010fe400078e02ff */
[----:B------:R-:W-:-:S04]  /*0910*/  IMAD.WIDE.U32 R16, R8, R6, R16 ;  /* 0x0000000608107225 */ /* 0x000fc800078e0010 */
[----:B------:R-:W-:Y:S02]  /*0920*/  IMAD R25, R9, R6, R25 ;  /* 0x0000000609197224 */ /* 0x000fe400078e0219 */
[----:B------:R-:W4:Y:S04]  /*0930*/  LDG.E.64 R6, desc[UR4][R2.64+0x48] ;  /* 0x0000480402067981 */ /* 0x000f28000c1e1b00 */
[----:B------:R0:W4:Y:S01]  /*0940*/  LDG.E.64 R8, desc[UR4][R22.64] ;  /* 0x0000000416087981 */ /* 0x000122000c1e1b00 */
        /* <DEDUP_REMOVED lines=13> */
[----:B0-----:R-:W-:-:S04]  /*0a20*/  IMAD.WIDE.U32 R22, R25, -0x26cfb1, R16 ;  /* 0xffd9304f19167825 */ /* 0x001fc800078e0010 */
[----:B------:R-:W-:Y:S01]  /*0a30*/  IMAD R16, R27, -0x26cfb1, RZ ;  /* 0xffd9304f1b107824 */ /* 0x000fe200078e02ff */
[----:B------:R-:W-:-:S04]  /*0a40*/  IADD3.X R27, PT, PT, RZ, UR7, RZ, P0, !PT ;  /* 0x00000007ff1b7c10 */ /* 0x000fc800087fe4ff */
        /* <DEDUP_REMOVED lines=12> */
[----:B------:R-:W-:-:S05]  /*0b10*/  MOV R22, R15 ;  /* 0x0000000f00167202 */ /* 0x000fca0000000f00 */
[----:B------:R-:W-:-:S05]  /*0b20*/  IMAD.WIDE.U32.X R22, R5, -0x2ced6b87, R22, P1 ;  /* 0xd312947905167825 */ /* 0x000fca00008e0416 */
[--C-:B------:R-:W-:Y:S02]  /*0b30*/  SHF.R.U64 R15, R22, 0x15, R23.reuse ;  /* 0x00000015160f7819 */ /* 0x100fe40000001217 */
[----:B------:R-:W-:-:S03]  /*0b40*/  SHF.R.U32.HI R22, RZ, 0x15, R23 ;  /* 0x00000015ff167819 */ /* 0x000fc60000011617 */
[----:B------:R-:W-:-:S04]  /*0b50*/  IMAD.WIDE.U32 R4, R15, -0x26cfb1, R4 ;  /* 0xffd9304f0f047825 */ /* 0x000fc800078e0004 */
[----:B------:R-:W-:Y:S02]  /*0b60*/  IMAD R22, R22, -0x26cfb1, RZ ;  /* 0xffd9304f16167824 */ /* 0x000fe400078e02ff */
[----:B------:R-:W-:-:S03]  /*0b70*/  IMAD R14, R0, 0x58, RZ ;  /* 0x00000058000e7824 */ /* 0x000fc600078e02ff */
[----:B------:R-:W-:Y:S01]  /*0b80*/  IADD3 R5, PT, PT, R5, -R15, R22 ;  /* 0x8000000f05057210 */ /* 0x000fe20007ffe016 */
[----:B---3--:R-:W-:Y:S01]  /*0b90*/  IMAD R15, R21, R18, RZ ;  /* 0x00000012150f7224 */ /* 0x008fe200078e02ff */
[----:B------:R-:W-:-:S03]  /*0ba0*/  LOP3.LUT R14, R14, 0x78, RZ, 0xc0, !PT ;  /* 0x000000780e0e7812 */ /* 0x000fc600078ec0ff */
[-C--:B------:R-:W-:Y:S02]  /*0bb0*/  IMAD R15, R19, R20.reuse, R15 ;  /* 0x00000014130f7224 */ /* 0x080fe400078e020f */
[----:B------:R-:W-:Y:S01]  /*0bc0*/  IMAD.WIDE.U32 R18, R18, R20, R4 ;  /* 0x0000001412127225 */ /* 0x000fe200078e0004 */
[----:B------:R-:W-:-:S05]  /*0bd0*/  IADD3 R4, P0, PT, R14, UR6, RZ ;  /* 0x000000060e047c10 */ /* 0x000fca000ff1e0ff */
[----:B------:R-:W-:Y:S01]  /*0be0*/  IMAD.X R5, RZ, RZ, UR7, P0 ;  /* 0x00000007ff057e24 */ /* 0x000fe200080e06ff */
[----:B------:R-:W-:Y:S02]  /*0bf0*/  IADD3 R19, PT, PT, R19, R15, RZ ;  /* 0x0000000f13137210 */ /* 0x000fe40007ffe0ff */
[----:B------:R-:W2:Y:S04]  /*0c00*/  LDG.E.64 R14, desc[UR4][R2.64+0x58] ;  /* 0x00005804020e7981 */ /* 0x000ea8000c1e1b00 */
[----:B------:R-:W2:Y:S01]  /*0c10*/  LDG.E.64 R4, desc[UR4][R4.64] ;  /* 0x0000000404047981 */ /* 0x000ea2000c1e1b00 */
        /* <DEDUP_REMOVED lines=8> */
[----:B------:R-:W-:Y:S01]  /*0ca0*/  SHF.R.U32.HI R22, RZ, 0x15, R23 ;  /* 0x00000015ff167819 */ /* 0x000fe20000011617 */
[----:B------:R-:W-:Y:S02]  /*0cb0*/  IMAD R20, R0, 0x60, RZ ;  /* 0x0000006000147824 */ /* 0x000fe400078e02ff */
[----:B------:R-:W-:-:S04]  /*0cc0*/  IMAD.WIDE.U32 R18, R21, -0x26cfb1, R18 ;  /* 0xffd9304f15127825 */ /* 0x000fc800078e0012 */
[----:B------:R-:W-:Y:S02]  /*0cd0*/  IMAD R22, R22, -0x26cfb1, RZ ;  /* 0xffd9304f16167824 */ /* 0x000fe400078e02ff */
[----:B-----5:R-:W-:-:S03]  /*0ce0*/  IMAD R13, R13, R10, RZ ;  /* 0x0000000a0d0d7224 */ /* 0x020fc600078e02ff */
[----:B------:R-:W-:Y:S02]  /*0cf0*/  IADD3 R21, PT, PT, R19, -R21, R22 ;  /* 0x8000001513157210 */ /* 0x000fe40007ffe016 */
[----:B------:R-:W-:Y:S02]  /*0d00*/  LOP3.LUT R19, R20, 0x60, RZ, 0xc0, !PT ;  /* 0x0000006014137812 */ /* 0x000fe400078ec0ff */
[----:B------:R-:W-:Y:S02]  /*0d10*/  MOV R20, R18 ;  /* 0x0000001200147202 */ /* 0x000fe40000000f00 */
[----:B------:R-:W-:Y:S01]  /*0d20*/  IADD3 R18, P0, PT, R19, UR6, RZ ;  /* 0x0000000613127c10 */ /* 0x000fe2000ff1e0ff */
[-C--:B------:R-:W-:Y:S02]  /*0d30*/  IMAD R13, R11, R12.reuse, R13 ;  /* 0x0000000c0b0d7224 */ /* 0x080fe400078e020d */
[----:B------:R-:W-:Y:S01]  /*0d40*/  IMAD.WIDE.U32 R20, R10, R12, R20 ;  /* 0x0000000c0a147225 */ /* 0x000fe200078e0014 */
[----:B------:R-:W-:Y:S01]  /*0d50*/  IADD3.X R19, PT, PT, RZ, UR7, RZ, P0, !PT ;  /* 0x00000007ff137c10 */ /* 0x000fe200087fe4ff */
[----:B------:R-:W3:Y:S03]  /*0d60*/  LDG.E.64 R10, desc[UR4][R2.64+0x60] ;  /* 0x00006004020a7981 */ /* 0x000ee6000c1e1b00 */
[----:B------:R-:W-:-:S02]  /*0d70*/  IADD3 R21, PT, PT, R21, R13, RZ ;  /* 0x0000000d15157210 */ /* 0x000fc40007ffe0ff */
[----:B------:R1:W3:Y:S03]  /*0d80*/  LDG.E.64 R12, desc[UR4][R18.64] ;  /* 0x00000004120c7981 */ /* 0x0002e6000c1e1b00 */
[----:B------:R-:W-:-:S04]  /*0d90*/  IMAD.WIDE.U32 R22, R21, -0x15ce8cd9, RZ ;  /* 0xea31732715167825 */ /* 0x000fc800078e00ff */
[----:B0-----:R-:W-:-:S04]  /*0da0*/  IMAD.WIDE.U32 R26, R20, -0x15ce8cd9, RZ ;  /* 0xea317327141a7825 */ /* 0x001fc800078e00ff */
[----:B------:R-:W-:-:S03]  /*0db0*/  IMAD.WIDE.U32 R22, P0, R20, -0x2ced6b87, R22 ;  /* 0xd312947914167825 */ /* 0x000fc60007800016 */
[----:B------:R-:W-:Y:S02]  /*0dc0*/  IADD3 RZ, P1, PT, R27, R22, RZ ;  /* 0x000000161bff7210 */ /* 0x000fe40007f3e0ff */
[----:B------:R-:W-:Y:S02]  /*0dd0*/  IADD3.X R27, PT, PT, RZ, RZ, RZ, P0, !PT ;  /* 0x000000ffff1b7210 */ /* 0x000fe400007fe4ff */
[----:B------:R-:W-:-:S05]  /*0de0*/  MOV R26, R23 ;  /* 0x00000017001a7202 */ /* 0x000fca0000000f00 */
[----:B------:R-:W-:-:S05]  /*0df0*/  IMAD.WIDE.U32.X R26, R21, -0x2ced6b87, R26, P1 ;  /* 0xd3129479151a7825 */ /* 0x000fca00008e041a */
[--C-:B------:R-:W-:Y:S02]  /*0e00*/  SHF.R.U64 R23, R26, 0x15, R27.reuse ;  /* 0x000000151a177819 */ /* 0x100fe4000000121b */
[----:B------:R-:W-:Y:S01]  /*0e10*/  SHF.R.U32.HI R26, RZ, 0x15, R27 ;  /* 0x00000015ff1a7819 */ /* 0x000fe2000001161b */
[----:B-1----:R-:W-:Y:S02]  /*0e20*/  IMAD R18, R0, 0x68, RZ ;  /* 0x0000006800127824 */ /* 0x002fe400078e02ff */
[----:B------:R-:W-:-:S04]  /*0e30*/  IMAD.WIDE.U32 R20, R23, -0x26cfb1, R20 ;  /* 0xffd9304f17147825 */ /* 0x000fc800078e0014 */
[----:B------:R-:W-:Y:S01]  /*0e40*/  IMAD R26, R26, -0x26cfb1, RZ ;  /* 0xffd9304f1a1a7824 */ /* 0x000fe200078e02ff */
[----:B------:R-:W-:-:S04]  /*0e50*/  LOP3.LUT R18, R18, 0x78, RZ, 0xc0, !PT ;  /* 0x0000007812127812 */ /* 0x000fc800078ec0ff */
[----:B------:R-:W-:Y:S02]  /*0e60*/  IADD3 R21, PT, PT, R21, -R23, R26 ;  /* 0x8000001715157210 */ /* 0x000fe40007ffe01a */
[----:B------:R-:W-:-:S04]  /*0e70*/  IADD3 R18, P0, PT, R18, UR6, RZ ;  /* 0x0000000612127c10 */ /* 0x000fc8000ff1e0ff */
[----:B------:R-:W-:Y:S01]  /*0e80*/  IADD3.X R19, PT, PT, RZ, UR7, RZ, P0, !PT ;  /* 0x00000007ff137c10 */ /* 0x000fe200087fe4ff */
[----:B----4-:R-:W-:Y:S02]  /*0e90*/  IMAD R9, R9, R6, RZ ;  /* 0x0000000609097224 */ /* 0x010fe400078e02ff */
[----:B------:R-:W-:-:S04]  /*0ea0*/  IMAD.WIDE.U32 R20, R6, R8, R20 ;  /* 0x0000000806147225 */ /* 0x000fc800078e0014 */
[----:B------:R-:W-:Y:S02]  /*0eb0*/  IMAD R9, R7, R8, R9 ;  /* 0x0000000807097224 */ /* 0x000fe400078e0209 */
[----:B------:R-:W4:Y:S03]  /*0ec0*/  LDG.E.64 R6, desc[UR4][R2.64+0x68] ;  /* 0x0000680402067981 */ /* 0x000f26000c1e1b00 */
[----:B------:R-:W-:Y:S02]  /*0ed0*/  IADD3 R21, PT, PT, R21, R9, RZ ;  /* 0x0000000915157210 */ /* 0x000fe40007ffe0ff */
[----:B------:R0:W4:Y:S03]  /*0ee0*/  LDG.E.64 R8, desc[UR4][R18.64] ;  /* 0x0000000412087981 */ /* 0x000126000c1e1b00 */
        /* <DEDUP_REMOVED lines=14> */
[----:B------:R-:W-:Y:S02]  /*0fd0*/  MOV R22, R20 ;  /* 0x0000001400167202 */ /* 0x000fe40000000f00 */
[----:B------:R-:W-:Y:S02]  /*0fe0*/  IADD3.X R19, PT, PT, RZ, UR7, RZ, P0, !PT ;  /* 0x00000007ff137c10 */ /* 0x000fe400087fe4ff */
[----:B------:R-:W-:Y:S01]  /*0ff0*/  IADD3 R23, PT, PT, R21, -R23, R26 ;  /* 0x8000001715177210 */ /* 0x000fe20007ffe01a */
[----:B------:R-:W-:-:S03]  /*1000*/  IMAD R21, R25, R16, RZ ;  /* 0x0000001019157224 */ /* 0x000fc600078e02ff */
[----:B------:R-:W5:Y:S01]  /*1010*/  LDG.E.64 R18, desc[UR4][R18.64] ;  /* 0x0000000412127981 */ /* 0x000f62000c1e1b00 */
[-C--:B------:R-:W-:Y:S02]  /*1020*/  IMAD R21, R17, R24.reuse, R21 ;  /* 0x0000001811157224 */ /* 0x080fe400078e0215 */
[----:B------:R-:W-:Y:S02]  /*1030*/  IMAD.WIDE.U32 R24, R16, R24, R22 ;  /* 0x0000001810187225 */ /* 0x000fe400078e0016 */
[----:B------:R-:W5:Y:S03]  /*1040*/  LDG.E.64 R16, desc[UR4][R2.64+0x70] ;  /* 0x0000700402107981 */ /* 0x000f66000c1e1b00 */
[----:B------:R-:W-:-:S05]  /*1050*/  IADD3 R25, PT, PT, R25, R21, RZ ;  /* 0x0000001519197210 */ /* 0x000fca0007ffe0ff */
[----:B------:R-:W-:Y:S01]  /*1060*/  IMAD.WIDE.U32 R20, R25, -0x15ce8cd9, RZ ;  /* 0xea31732719147825 */ /* 0x000fe200078e00ff */
[----:B------:R-:W5:Y:S03]  /*1070*/  LDG.E.64 R2, desc[UR4][R2.64+0x78] ;  /* 0x0000780402027981 */ /* 0x000f66000c1e1b00 */
[----:B------:R-:W-:-:S04]  /*1080*/  IMAD.WIDE.U32 R22, R24, -0x15ce8cd9, RZ ;  /* 0xea31732718167825 */ /* 0x000fc800078e00ff */
[----:B------:R-:W-:-:S03]  /*1090*/  IMAD.WIDE.U32 R20, P0, R24, -0x2ced6b87, R20 ;  /* 0xd312947918147825 */ /* 0x000fc60007800014 */
[----:B------:R-:W-:Y:S02]  /*10a0*/  IADD3 RZ, P1, PT, R23, R20, RZ ;  /* 0x0000001417ff7210 */ /* 0x000fe40007f3e0ff */
[----:B------:R-:W-:Y:S02]  /*10b0*/  IADD3 R20, PT, PT, -R0, RZ, RZ ;  /* 0x000000ff00147210 */ /* 0x000fe40007ffe1ff */
[----:B------:R-:W-:Y:S02]  /*10c0*/  IADD3.X R23, PT, PT, RZ, RZ, RZ, P0, !PT ;  /* 0x000000ffff177210 */ /* 0x000fe400007fe4ff */
[----:B------:R-:W-:Y:S02]  /*10d0*/  SHF.L.U32 R20, R20, 0x3, RZ ;  /* 0x0000000314147819 */ /* 0x000fe400000006ff */
[----:B------:R-:W-:Y:S02]  /*10e0*/  MOV R22, R21 ;  /* 0x0000001500167202 */ /* 0x000fe40000000f00 */
[----:B------:R-:W-:-:S03]  /*10f0*/  LOP3.LUT R26, R20, 0x78, RZ, 0xc0, !PT ;  /* 0x00000078141a7812 */ /* 0x000fc600078ec0ff */
[----:B------:R-:W-:Y:S01]  /*1100*/  IMAD.WIDE.U32.X R20, R25, -0x2ced6b87, R22, P1 ;  /* 0xd312947919147825 */ /* 0x000fe200008e0416 */
[----:B------:R-:W-:-:S05]  /*1110*/  IADD3 R22, P0, PT, R26, UR6, RZ ;  /* 0x000000061a167c10 */ /* 0x000fca000ff1e0ff */
[----:B------:R-:W-:Y:S01]  /*1120*/  IMAD.X R23, RZ, RZ, UR7, P0 ;  /* 0x00000007ff177e24 */ /* 0x000fe200080e06ff */
[--C-:B------:R-:W-:Y:S01]  /*1130*/  SHF.R.U64 R27, R20, 0x15, R21.reuse ;  /* 0x00000015141b7819 */ /* 0x100fe20000001215 */
[----:B------:R-:W0:Y:S04]  /*1140*/  LDCU.64 UR6, c[0x0][0x398] ;  /* 0x00007300ff0677ac */ /* 0x000e280008000a00 */
[----:B------:R-:W5:Y:S01]  /*1150*/  LDG.E.64 R22, desc[UR4][R22.64] ;  /* 0x0000000416167981 */ /* 0x000f62000c1e1b00 */
[----:B------:R-:W-:Y:S01]  /*1160*/  SHF.R.U32.HI R20, RZ, 0x15, R21 ;  /* 0x00000015ff147819 */ /* 0x000fe20000011615 */
[----:B------:R-:W-:-:S04]  /*1170*/  IMAD.WIDE.U32 R24, R27, -0x26cfb1, R24 ;  /* 0xffd9304f1b187825 */ /* 0x000fc800078e0018 */
[----:B------:R-:W-:-:S05]  /*1180*/  IMAD R20, R20, -0x26cfb1, RZ ;  /* 0xffd9304f14147824 */ /* 0x000fca00078e02ff */
[----:B------:R-:W-:Y:S01]  /*1190*/  IADD3 R25, PT, PT, R25, -R27, R20 ;  /* 0x8000001b19197210 */ /* 0x000fe20007ffe014 */
[----:B--2---:R-:W-:-:S04]  /*11a0*/  IMAD R5, R5, R14, RZ ;  /* 0x0000000e05057224 */ /* 0x004fc800078e02ff */
[-C--:B------:R-:W-:Y:S02]  /*11b0*/  IMAD R15, R15, R4.reuse, R5 ;  /* 0x000000040f0f7224 */ /* 0x080fe400078e0205 */
[----:B------:R-:W-:-:S05]  /*11c0*/  IMAD.WIDE.U32 R4, R14, R4, R24 ;  /* 0x000000040e047225 */ /* 0x000fca00078e0018 */
        /* <DEDUP_REMOVED lines=13> */
[----:B---3--:R-:W-:Y:S02]  /*12a0*/  IMAD R13, R13, R10, RZ ;  /* 0x0000000a0d0d7224 */ /* 0x008fe400078e02ff */
[----:B------:R-:W-:-:S04]  /*12b0*/  IMAD.WIDE.U32 R4, R10, R12, R4 ;  /* 0x0000000c0a047225 */ /* 0x000fc800078e0004 */
        /* <DEDUP_REMOVED lines=14> */
[----:B----4-:R-:W-:-:S04]  /*13a0*/  IMAD R9, R9, R6, RZ ;  /* 0x0000000609097224 */ /* 0x010fc800078e02ff */
        /* <DEDUP_REMOVED lines=9> */
[----:B------:R-:W-:Y:S02]  /*1440*/  IMAD.WIDE.U32.X R4, R7, -0x2ced6b87, R10, P0 ;  /* 0xd312947907047825 */ /* 0x000fe400000e040a */
[----:B------:R-:W1:Y:S03]  /*1450*/  LDC.64 R10, c[0x0][0x380] ;  /* 0x0000e000ff0a7b82 */ /* 0x000e660000000a00 */
[--C-:B------:R-:W-:Y:S02]  /*1460*/  SHF.R.U64 R9, R4, 0x15, R5.reuse ;  /* 0x0000001504097819 */ /* 0x100fe40000001205 */
[----:B------:R-:W-:-:S03]  /*1470*/  SHF.R.U32.HI R8, RZ, 0x15, R5 ;  /* 0x00000015ff087819 */ /* 0x000fc60000011605 */
[----:B------:R-:W-:-:S04]  /*1480*/  IMAD.WIDE.U32 R4, R9, -0x26cfb1, R6 ;  /* 0xffd9304f09047825 */ /* 0x000fc800078e0006 */
[----:B------:R-:W-:Y:S02]  /*1490*/  IMAD R8, R8, -0x26cfb1, RZ ;  /* 0xffd9304f08087824 */ /* 0x000fe400078e02ff */
[----:B-----5:R-:W-:-:S03]  /*14a0*/  IMAD R7, R19, R16, RZ ;  /* 0x0000001013077224 */ /* 0x020fc600078e02ff */
[----:B------:R-:W-:Y:S01]  /*14b0*/  IADD3 R5, PT, PT, R5, -R9, R8 ;  /* 0x8000000905057210 */ /* 0x000fe20007ffe008 */
        /* <DEDUP_REMOVED lines=13> */
[----:B------:R-:W-:Y:S02]  /*1590*/  IMAD R6, R6, -0x26cfb1, RZ ;  /* 0xffd9304f06067824 */ /* 0x000fe400078e02ff */
[----:B------:R-:W-:-:S03]  /*15a0*/  IMAD R9, R23, R2, RZ ;  /* 0x0000000217097224 */ /* 0x000fc600078e02ff */
        /* <DEDUP_REMOVED lines=16> */
[----:B0-----:R-:W-:-:S04]  /*16b0*/  IMAD.WIDE.U32 R4, R2, UR6, RZ ;  /* 0x0000000602047c25 */ /* 0x001fc8000f8e00ff */
[----:B------:R-:W-:-:S04]  /*16c0*/  IMAD R3, R3, UR6, RZ ;  /* 0x0000000603037c24 */ /* 0x000fc8000f8e02ff */
[----:B------:R-:W-:-:S05]  /*16d0*/  IMAD R3, R2, UR7, R3 ;  /* 0x0000000702037c24 */ /* 0x000fca000f8e0203 */
        /* <DEDUP_REMOVED lines=13> */
[----:B-1----:R-:W-:-:S05]  /*17b0*/  IMAD.WIDE.U32 R2, R0, 0x8, R10 ;  /* 0x0000000800027825 */ /* 0x002fca00078e000a */
[----:B------:R-:W-:Y:S01]  /*17c0*/  STG.E.64 desc[UR4][R2.64], R4 ;  /* 0x0000000402007986 */ /* 0x000fe2000c101b04 */
[----:B------:R-:W-:Y:S05]  /*17d0*/  EXIT ;  /* 0x000000000000794d */ /* 0x000fea0003800000 */
.L_x_1:
        /* <DEDUP_REMOVED lines=10> */
.L_x_4:


//--------------------- .text._Z8calc_fftPyS_S_   --------------------------
	.section	.text._Z8calc_fftPyS_S_,"ax",@progbits
	.align	128
        .global         _Z8calc_fftPyS_S_
        .type           _Z8calc_fftPyS_S_,@function
        .size           _Z8calc_fftPyS_S_,(.L_x_5 - _Z8calc_fftPyS_S_)
        .other          _Z8calc_fftPyS_S_,@"STO_CUDA_ENTRY STV_DEFAULT"
_Z8calc_fftPyS_S_:
.text._Z8calc_fftPyS_S_:
        /* <DEDUP_REMOVED lines=117> */
[----:B------:R-:W-:-:S03]  /*0750*/  IMAD.WIDE.U32 R16, R23, -0x26cfb1, R16 ;  /* 0xffd9304f17107825 */ /* 0x000fc600078e0010 */
[----:B------:R-:W-:Y:S01]  /*0760*/  IADD3 R22, P0, PT, R22, UR6, RZ ;  /* 0x0000000616167c10 */ /* 0x000fe2000ff1e0ff */
[----:B------:R-:W-:Y:S02]  /*0770*/  IMAD R24, R24, -0x26cfb1, RZ ;  /* 0xffd9304f18187824 */ /* 0x000fe400078e02ff */
[----:B------:R-:W-:-:S03]  /*0780*/  IMAD R25, R13, R10, RZ ;  /* 0x0000000a0d197224 */ /* 0x000fc600078e02ff */
[----:B------:R-:W-:Y:S01]  /*0790*/  IADD3 R17, PT, PT, R17, -R23, R24 ;  /* 0x8000001711117210 */ /* 0x000fe20007ffe018 */
[----:B------:R-:W-:Y:S02]  /*07a0*/  IMAD.X R23, RZ, RZ, UR7, P0 ;  /* 0x00000007ff177e24 */ /* 0x000fe400080e06ff */
        /* <DEDUP_REMOVED lines=66> */
[----:B------:R-:W-:-:S04]  /*0bd0*/  IADD3 R4, P0, PT, R14, UR6, RZ ;  /* 0x000000060e047c10 */ /* 0x000fc8000ff1e0ff */
[----:B------:R-:W-:Y:S02]  /*0be0*/  IADD3.X R5, PT, PT, RZ, UR7, RZ, P0, !PT ;  /* 0x00000007ff057c10 */ /* 0x000fe400087fe4ff */
        /* <DEDUP_REMOVED lines=17> */
[----:B------:R-:W-:Y:S01]  /*0d00*/  LOP3.LUT R19, R20, 0x60, RZ, 0xc0, !PT ;  /* 0x0000006014137812 */ /* 0x000fe200078ec0ff */
[----:B------:R-:W-:-:S03]  /*0d10*/  IMAD.MOV.U32 R20, RZ, RZ, R18 ;  /* 0x000000ffff147224 */ /* 0x000fc600078e0012 */
[----:B------:R-:W-:Y:S01]  /*0d20*/  IADD3 R18, P0, PT, R19, UR6, RZ ;  /* 0x0000000613127c10 */ /* 0x000fe2000ff1e0ff */
[-C--:B------:R-:W-:Y:S02]  /*0d30*/  IMAD R13, R11, R12.reuse, R13 ;  /* 0x0000000c0b0d7224 */ /* 0x080fe400078e020d */
[----:B------:R-:W-:Y:S01]  /*0d40*/  IMAD.WIDE.U32 R20, R10, R12, R20 ;  /* 0x0000000c0a147225 */ /* 0x000fe200078e0014 */
[----:B------:R-:W-:Y:S01]  /*0d50*/  IADD3.X R19, PT, PT, RZ, UR7, RZ, P0, !PT ;  /* 0x00000007ff137c10 */ /* 0x000fe200087fe4ff */
[----:B------:R-:W3:Y:S03]  /*0d60*/  LDG.E.64 R10, desc[UR4][R2.64+0x60] ;  /* 0x00006004020a7981 */ /* 0x000ee6000c1e1b00 */
[----:B------:R-:W-:Y:S02]  /*0d70*/  IADD3 R21, PT, PT, R21, R13, RZ ;  /* 0x0000000d15157210 */ /* 0x000fe40007ffe0ff */
        /* <DEDUP_REMOVED lines=58> */
[----:B------:R-:W-:-:S06]  /*1120*/  IMAD.X R23, RZ, RZ, UR7, P0 ;  /* 0x00000007ff177e24 */ /* 0x000fcc00080e06ff */
[----:B------:R-:W5:Y:S01]  /*1130*/  LDG.E.64 R22, desc[UR4][R22.64] ;  /* 0x0000000416167981 */ /* 0x000f62000c1e1b00 */
[--C-:B------:R-:W-:Y:S02]  /*1140*/  SHF.R.U64 R27, R20, 0x15, R21.reuse ;  /* 0x00000015141b7819 */ /* 0x100fe40000001215 */
[----:B------:R-:W-:-:S03]  /*1150*/  SHF.R.U32.HI R20, RZ, 0x15, R21 ;  /* 0x00000015ff147819 */ /* 0x000fc60000011615 */
        /* <DEDUP_REMOVED lines=46> */
[----:B------:R-:W0:Y:S03]  /*1440*/  LDC.64 R10, c[0x0][0x380] ;  /* 0x0000e000ff0a7b82 */ /* 0x000e260000000a00 */
        /* <DEDUP_REMOVED lines=36> */
[----:B0-----:R-:W-:-:S03]  /*1690*/  IMAD.WIDE.U32 R2, R0, 0x8, R10 ;  /* 0x0000000800027825 */ /* 0x001fc600078e000a */
[----:B------:R-:W-:-:S05]  /*16a0*/  IADD3 R5, PT, PT, R5, -R7, R6 ;  /* 0x8000000705057210 */ /* 0x000fca0007ffe006 */
[----:B------:R-:W-:Y:S01]  /*16b0*/  STG.E.64 desc[UR4][R2.64], R4 ;  /* 0x0000000402007986 */ /* 0x000fe2000c101b04 */
[----:B------:R-:W-:Y:S05]  /*16c0*/  EXIT ;  /* 0x000000000000794d */ /* 0x000fea0003800000 */
.L_x_2:
        /* <DEDUP_REMOVED lines=11> */
.L_x_5:


//--------------------- .nv.shared.reserved.0     --------------------------
	.section	.nv.shared.reserved.0,"aw",@nobits
	.weak		__nv_reservedSMEM_offset_0_alias
	.size		__nv_reservedSMEM_offset_0_alias, 0, 64
	.other		__nv_reservedSMEM_offset_0_alias,@"STO_CUDA_RESERVED_SHARED STV_DEFAULT"
__nv_reservedSMEM_offset_0_alias:
	.zero		0
	.zero		64


//--------------------- .nv.constant0._Z16multiply_vectorsPyS_S_ --------------------------
	.section	.nv.constant0._Z16multiply_vectorsPyS_S_,"a",@progbits
	.sectionflags	@""
	.align	4
.nv.constant0._Z16multiply_vectorsPyS_S_:
	.zero		920


//--------------------- .nv.constant0._Z15calc_revert_fftPyS_S_y --------------------------
	.section	.nv.constant0._Z15calc_revert_fftPyS_S_y,"a",@progbits
	.sectionflags	@""
	.align	4
.nv.constant0._Z15calc_revert_fftPyS_S_y:
	.zero		928


//--------------------- .nv.constant0._Z8calc_fftPyS_S_ --------------------------
	.section	.nv.constant0._Z8calc_fftPyS_S_,"a",@progbits
	.sectionflags	@""
	.align	4
.nv.constant0._Z8calc_fftPyS_S_:
	.zero		920


//--------------------- SYMBOLS --------------------------

	.type		.nv.reservedSmem.offset0,@object
	.size		.nv.reservedSmem.offset0,0x4
